//
// Generated by NVIDIA NVVM Compiler
//
// Compiler Build ID: CL-36424714
// Cuda compilation tools, release 13.0, V13.0.88
// Based on NVVM 20.0.0
//

.version 9.0
.target sm_100
.address_size 64

	// .globl	my_kernel_kernel0
// _ZZ17my_kernel_kernel0E18PaddedInput_shared has been demoted
// _ZZ17my_kernel_kernel0E18placeholder_shared has been demoted

.visible .entry my_kernel_kernel0(
	.param .u64 .ptr .align 1 my_kernel_kernel0_param_0,
	.param .u64 .ptr .align 1 my_kernel_kernel0_param_1,
	.param .u64 .ptr .align 1 my_kernel_kernel0_param_2,
	.param .u64 .ptr .align 1 my_kernel_kernel0_param_3
)
{
	.local .align 16 .b8 	__local_depot0[112];
	.reg .b64 	%SP;
	.reg .b64 	%SPL;
	.reg .pred 	%p<17>;
	.reg .b16 	%rs<59>;
	.reg .b32 	%r<92>;
	.reg .b32 	%f<194>;
	.reg .b64 	%rd<29>;
	// demoted variable
	.shared .align 4 .b8 _ZZ17my_kernel_kernel0E18PaddedInput_shared[33600];
	// demoted variable
	.shared .align 4 .b8 _ZZ17my_kernel_kernel0E18placeholder_shared[768];
	mov.u64 	%SPL, __local_depot0;
	ld.param.u64 	%rd6, [my_kernel_kernel0_param_0];
	ld.param.u64 	%rd7, [my_kernel_kernel0_param_1];
	ld.param.u64 	%rd4, [my_kernel_kernel0_param_2];
	ld.param.u64 	%rd5, [my_kernel_kernel0_param_3];
	cvta.to.global.u64 	%rd1, %rd6;
	cvta.to.global.u64 	%rd2, %rd7;
	add.u64 	%rd3, %SPL, 0;
	mov.f32 	%f25, 0f00000000;
	st.local.v4.f32 	[%rd3], {%f25, %f25, %f25, %f25};
	st.local.v4.f32 	[%rd3+64], {%f25, %f25, %f25, %f25};
	st.local.v4.f32 	[%rd3+16], {%f25, %f25, %f25, %f25};
	st.local.v4.f32 	[%rd3+80], {%f25, %f25, %f25, %f25};
	st.local.v4.f32 	[%rd3+32], {%f25, %f25, %f25, %f25};
	st.local.v4.f32 	[%rd3+48], {%f25, %f25, %f25, %f25};
	st.local.v4.f32 	[%rd3+96], {%f25, %f25, %f25, %f25};
	mov.u32 	%r1, %tid.x;
	mul.lo.s32 	%r2, %r1, 49;
	mov.u32 	%r3, %ctaid.x;
	shr.u32 	%r4, %r3, 1;
	shl.b32 	%r22, %r1, 1;
	cvt.u16.u32 	%rs3, %r1;
	mul.hi.u16 	%rs1, %rs3, 328;
	mul.lo.s16 	%rs4, %rs1, 4200;
	mul.lo.s16 	%rs5, %rs1, 200;
	sub.s16 	%rs6, %rs3, %rs5;
	mul.lo.s16 	%rs7, %rs6, 205;
	shr.u16 	%rs8, %rs7, 13;
	cvt.u32.u16 	%r5, %rs8;
	mul.wide.u16 	%r23, %rs8, 420;
	mul.hi.u16 	%rs9, %rs3, 1639;
	mul.lo.s16 	%rs10, %rs9, 40;
	sub.s16 	%rs2, %rs3, %rs10;
	shr.u16 	%rs11, %rs2, 3;
	mad.lo.s16 	%rs12, %rs11, 12, %rs4;
	cvt.u32.u16 	%r24, %rs12;
	add.s32 	%r6, %r23, %r24;
	and.b32  	%r7, %r22, 14;
	mad.lo.s32 	%r25, %r1, 467, %r2;
	or.b32  	%r26, %r22, 1;
	add.s32 	%r27, %r25, 2;
	and.b32  	%r28, %r27, 480;
	and.b32  	%r29, %r26, 15;
	or.b32  	%r8, %r29, %r28;
	mov.b32 	%r89, 0;
$L__BB0_1:
	bar.sync 	0;
	mul.lo.s32 	%r31, %r4, 960;
	mad.lo.s32 	%r10, %r89, 12, %r31;
	mov.b32 	%r90, 0;
$L__BB0_2:
	setp.gt.u32 	%p1, %r1, 171;
	add.s32 	%r12, %r90, %r2;
	setp.gt.u32 	%p2, %r12, 8399;
	shl.b32 	%r32, %r12, 2;
	mov.u32 	%r33, _ZZ17my_kernel_kernel0E18PaddedInput_shared;
	add.s32 	%r13, %r33, %r32;
	or.pred  	%p3, %p1, %p2;
	@%p3 bra 	$L__BB0_4;
	cvt.u16.u32 	%rs13, %r12;
	mul.hi.u16 	%rs14, %rs13, -30583;
	shr.u16 	%rs15, %rs14, 5;
	mul.wide.u16 	%r34, %rs15, 6720;
	mul.lo.s16 	%rs16, %rs15, 60;
	sub.s16 	%rs17, %rs13, %rs16;
	mul.lo.s16 	%rs18, %rs17, 43;
	shr.u16 	%rs19, %rs18, 9;
	mul.wide.u16 	%r35, %rs19, 192;
	mul.hi.u16 	%rs20, %rs13, -21845;
	shr.u16 	%rs21, %rs20, 3;
	mul.lo.s16 	%rs22, %rs21, 12;
	sub.s16 	%rs23, %rs13, %rs22;
	cvt.u32.u16 	%r36, %rs23;
	add.s32 	%r37, %r10, %r36;
	add.s32 	%r38, %r37, %r34;
	add.s32 	%r39, %r38, %r35;
	mul.wide.u32 	%rd9, %r39, 4;
	add.s64 	%rd10, %rd1, %rd9;
	ld.global.nc.f32 	%f26, [%rd10];
	st.shared.f32 	[%r13], %f26;
$L__BB0_4:
	setp.eq.s32 	%p4, %r90, 48;
	@%p4 bra 	$L__BB0_12;
	setp.gt.u32 	%p5, %r1, 171;
	add.s32 	%r14, %r12, 1;
	setp.gt.u32 	%p6, %r14, 8399;
	or.pred  	%p7, %p5, %p6;
	@%p7 bra 	$L__BB0_7;
	cvt.u16.u32 	%rs24, %r14;
	mul.hi.u16 	%rs25, %rs24, -30583;
	shr.u16 	%rs26, %rs25, 5;
	mul.wide.u16 	%r40, %rs26, 6720;
	mul.lo.s16 	%rs27, %rs26, 60;
	sub.s16 	%rs28, %rs24, %rs27;
	mul.lo.s16 	%rs29, %rs28, 43;
	shr.u16 	%rs30, %rs29, 9;
	mul.wide.u16 	%r41, %rs30, 192;
	mul.hi.u16 	%rs31, %rs24, -21845;
	shr.u16 	%rs32, %rs31, 3;
	mul.lo.s16 	%rs33, %rs32, 12;
	sub.s16 	%rs34, %rs24, %rs33;
	cvt.u32.u16 	%r42, %rs34;
	add.s32 	%r43, %r10, %r42;
	add.s32 	%r44, %r43, %r40;
	add.s32 	%r45, %r44, %r41;
	mul.wide.u32 	%rd11, %r45, 4;
	add.s64 	%rd12, %rd1, %rd11;
	ld.global.nc.f32 	%f27, [%rd12];
	st.shared.f32 	[%r13+4], %f27;
$L__BB0_7:
	setp.gt.u32 	%p8, %r1, 171;
	add.s32 	%r15, %r12, 2;
	setp.gt.u32 	%p9, %r15, 8399;
	or.pred  	%p10, %p8, %p9;
	@%p10 bra 	$L__BB0_9;
	cvt.u16.u32 	%rs35, %r15;
	mul.hi.u16 	%rs36, %rs35, -30583;
	shr.u16 	%rs37, %rs36, 5;
	mul.wide.u16 	%r46, %rs37, 6720;
	mul.lo.s16 	%rs38, %rs37, 60;
	sub.s16 	%rs39, %rs35, %rs38;
	mul.lo.s16 	%rs40, %rs39, 43;
	shr.u16 	%rs41, %rs40, 9;
	mul.wide.u16 	%r47, %rs41, 192;
	mul.hi.u16 	%rs42, %rs35, -21845;
	shr.u16 	%rs43, %rs42, 3;
	mul.lo.s16 	%rs44, %rs43, 12;
	sub.s16 	%rs45, %rs35, %rs44;
	cvt.u32.u16 	%r48, %rs45;
	add.s32 	%r49, %r10, %r48;
	add.s32 	%r50, %r49, %r46;
	add.s32 	%r51, %r50, %r47;
	mul.wide.u32 	%rd13, %r51, 4;
	add.s64 	%rd14, %rd1, %rd13;
	ld.global.nc.f32 	%f28, [%rd14];
	st.shared.f32 	[%r13+8], %f28;
$L__BB0_9:
	setp.gt.u32 	%p11, %r1, 171;
	add.s32 	%r16, %r12, 3;
	setp.gt.u32 	%p12, %r16, 8399;
	or.pred  	%p13, %p11, %p12;
	@%p13 bra 	$L__BB0_11;
	cvt.u16.u32 	%rs46, %r16;
	mul.hi.u16 	%rs47, %rs46, -30583;
	shr.u16 	%rs48, %rs47, 5;
	mul.wide.u16 	%r52, %rs48, 6720;
	mul.lo.s16 	%rs49, %rs48, 60;
	sub.s16 	%rs50, %rs46, %rs49;
	mul.lo.s16 	%rs51, %rs50, 43;
	shr.u16 	%rs52, %rs51, 9;
	mul.wide.u16 	%r53, %rs52, 192;
	mul.hi.u16 	%rs53, %rs46, -21845;
	shr.u16 	%rs54, %rs53, 3;
	mul.lo.s16 	%rs55, %rs54, 12;
	sub.s16 	%rs56, %rs46, %rs55;
	cvt.u32.u16 	%r54, %rs56;
	add.s32 	%r55, %r10, %r54;
	add.s32 	%r56, %r55, %r52;
	add.s32 	%r57, %r56, %r53;
	mul.wide.u32 	%rd15, %r57, 4;
	add.s64 	%rd16, %rd1, %rd15;
	ld.global.nc.f32 	%f29, [%rd16];
	st.shared.f32 	[%r13+12], %f29;
$L__BB0_11:
	add.s32 	%r90, %r90, 4;
	bra.uni 	$L__BB0_2;
$L__BB0_12:
	setp.gt.u32 	%p14, %r1, 95;
	@%p14 bra 	$L__BB0_14;
	mul.lo.s32 	%r58, %r89, 384;
	shl.b32 	%r59, %r3, 4;
	and.b32  	%r60, %r59, 16;
	or.b32  	%r61, %r58, %r60;
	shl.b32 	%r62, %r1, 2;
	and.b32  	%r63, %r62, 480;
	or.b32  	%r64, %r7, %r63;
	add.s32 	%r65, %r61, %r64;
	mul.wide.u32 	%rd17, %r65, 4;
	add.s64 	%rd18, %rd2, %rd17;
	ld.global.nc.f32 	%f30, [%rd18];
	shl.b32 	%r66, %r1, 3;
	mov.u32 	%r67, _ZZ17my_kernel_kernel0E18placeholder_shared;
	add.s32 	%r68, %r67, %r66;
	st.shared.f32 	[%r68], %f30;
	add.s32 	%r69, %r61, %r8;
	mul.wide.u32 	%rd19, %r69, 4;
	add.s64 	%rd20, %rd2, %rd19;
	ld.global.nc.f32 	%f31, [%rd20];
	st.shared.f32 	[%r68+4], %f31;
$L__BB0_14:
	bar.sync 	0;
	shl.b32 	%r71, %r7, 2;
	mov.u32 	%r72, _ZZ17my_kernel_kernel0E18placeholder_shared;
	add.s32 	%r73, %r72, %r71;
	ld.shared.f32 	%f1, [%r73];
	ld.shared.f32 	%f2, [%r73+708];
	ld.shared.f32 	%f3, [%r73+64];
	ld.shared.f32 	%f4, [%r73+128];
	ld.shared.f32 	%f5, [%r73+192];
	ld.shared.f32 	%f6, [%r73+256];
	ld.shared.f32 	%f7, [%r73+320];
	ld.shared.f32 	%f8, [%r73+384];
	ld.shared.f32 	%f9, [%r73+448];
	ld.shared.f32 	%f10, [%r73+512];
	ld.shared.f32 	%f11, [%r73+576];
	ld.shared.f32 	%f12, [%r73+640];
	ld.shared.f32 	%f13, [%r73+704];
	ld.shared.f32 	%f14, [%r73+4];
	ld.shared.f32 	%f15, [%r73+68];
	ld.shared.f32 	%f16, [%r73+132];
	ld.shared.f32 	%f17, [%r73+196];
	ld.shared.f32 	%f18, [%r73+260];
	ld.shared.f32 	%f19, [%r73+324];
	ld.shared.f32 	%f20, [%r73+388];
	ld.shared.f32 	%f21, [%r73+452];
	ld.shared.f32 	%f22, [%r73+516];
	ld.shared.f32 	%f23, [%r73+580];
	ld.shared.f32 	%f24, [%r73+644];
	mov.b32 	%r91, 0;
$L__BB0_15:
	shl.b32 	%r74, %r91, 1;
	mad.lo.s32 	%r75, %r91, 60, %r6;
	mul.wide.u32 	%rd21, %r74, 4;
	add.s64 	%rd22, %rd3, %rd21;
	ld.local.v2.f32 	{%f32, %f33}, [%rd22];
	shl.b32 	%r76, %r75, 2;
	mov.u32 	%r77, _ZZ17my_kernel_kernel0E18PaddedInput_shared;
	add.s32 	%r78, %r77, %r76;
	ld.shared.f32 	%f34, [%r78];
	fma.rn.f32 	%f35, %f34, %f1, %f32;
	ld.local.v2.f32 	{%f36, %f37}, [%rd22+56];
	ld.shared.f32 	%f38, [%r78+8400];
	fma.rn.f32 	%f39, %f38, %f1, %f36;
	ld.shared.f32 	%f40, [%r78+4];
	fma.rn.f32 	%f41, %f40, %f3, %f35;
	ld.shared.f32 	%f42, [%r78+8404];
	fma.rn.f32 	%f43, %f42, %f3, %f39;
	ld.shared.f32 	%f44, [%r78+8];
	fma.rn.f32 	%f45, %f44, %f4, %f41;
	ld.shared.f32 	%f46, [%r78+8408];
	fma.rn.f32 	%f47, %f46, %f4, %f43;
	ld.shared.f32 	%f48, [%r78+12];
	fma.rn.f32 	%f49, %f48, %f5, %f45;
	ld.shared.f32 	%f50, [%r78+8412];
	fma.rn.f32 	%f51, %f50, %f5, %f47;
	ld.shared.f32 	%f52, [%r78+16];
	fma.rn.f32 	%f53, %f52, %f6, %f49;
	ld.shared.f32 	%f54, [%r78+8416];
	fma.rn.f32 	%f55, %f54, %f6, %f51;
	ld.shared.f32 	%f56, [%r78+20];
	fma.rn.f32 	%f57, %f56, %f7, %f53;
	ld.shared.f32 	%f58, [%r78+8420];
	fma.rn.f32 	%f59, %f58, %f7, %f55;
	ld.shared.f32 	%f60, [%r78+24];
	fma.rn.f32 	%f61, %f60, %f8, %f57;
	ld.shared.f32 	%f62, [%r78+8424];
	fma.rn.f32 	%f63, %f62, %f8, %f59;
	ld.shared.f32 	%f64, [%r78+28];
	fma.rn.f32 	%f65, %f64, %f9, %f61;
	ld.shared.f32 	%f66, [%r78+8428];
	fma.rn.f32 	%f67, %f66, %f9, %f63;
	ld.shared.f32 	%f68, [%r78+32];
	fma.rn.f32 	%f69, %f68, %f10, %f65;
	ld.shared.f32 	%f70, [%r78+8432];
	fma.rn.f32 	%f71, %f70, %f10, %f67;
	ld.shared.f32 	%f72, [%r78+36];
	fma.rn.f32 	%f73, %f72, %f11, %f69;
	ld.shared.f32 	%f74, [%r78+8436];
	fma.rn.f32 	%f75, %f74, %f11, %f71;
	ld.shared.f32 	%f76, [%r78+40];
	fma.rn.f32 	%f77, %f76, %f12, %f73;
	ld.shared.f32 	%f78, [%r78+8440];
	fma.rn.f32 	%f79, %f78, %f12, %f75;
	ld.shared.f32 	%f80, [%r78+44];
	fma.rn.f32 	%f81, %f80, %f13, %f77;
	ld.shared.f32 	%f82, [%r78+8444];
	fma.rn.f32 	%f83, %f82, %f13, %f79;
	fma.rn.f32 	%f84, %f34, %f14, %f33;
	fma.rn.f32 	%f85, %f38, %f14, %f37;
	fma.rn.f32 	%f86, %f40, %f15, %f84;
	fma.rn.f32 	%f87, %f42, %f15, %f85;
	fma.rn.f32 	%f88, %f44, %f16, %f86;
	fma.rn.f32 	%f89, %f46, %f16, %f87;
	fma.rn.f32 	%f90, %f48, %f17, %f88;
	fma.rn.f32 	%f91, %f50, %f17, %f89;
	fma.rn.f32 	%f92, %f52, %f18, %f90;
	fma.rn.f32 	%f93, %f54, %f18, %f91;
	fma.rn.f32 	%f94, %f56, %f19, %f92;
	fma.rn.f32 	%f95, %f58, %f19, %f93;
	fma.rn.f32 	%f96, %f60, %f20, %f94;
	fma.rn.f32 	%f97, %f62, %f20, %f95;
	fma.rn.f32 	%f98, %f64, %f21, %f96;
	fma.rn.f32 	%f99, %f66, %f21, %f97;
	fma.rn.f32 	%f100, %f68, %f22, %f98;
	fma.rn.f32 	%f101, %f70, %f22, %f99;
	fma.rn.f32 	%f102, %f72, %f23, %f100;
	fma.rn.f32 	%f103, %f74, %f23, %f101;
	fma.rn.f32 	%f104, %f76, %f24, %f102;
	fma.rn.f32 	%f105, %f78, %f24, %f103;
	fma.rn.f32 	%f106, %f80, %f2, %f104;
	st.local.v2.f32 	[%rd22], {%f81, %f106};
	fma.rn.f32 	%f107, %f82, %f2, %f105;
	st.local.v2.f32 	[%rd22+56], {%f83, %f107};
	add.s32 	%r91, %r91, 1;
	setp.ne.s32 	%p15, %r91, 7;
	@%p15 bra 	$L__BB0_15;
	add.s32 	%r89, %r89, 1;
	setp.ne.s32 	%p16, %r89, 16;
	@%p16 bra 	$L__BB0_1;
	cvta.to.global.u64 	%rd23, %rd5;
	cvta.to.global.u64 	%rd24, %rd4;
	shl.b32 	%r79, %r3, 4;
	and.b32  	%r80, %r79, 16;
	or.b32  	%r81, %r80, %r7;
	cvt.u32.u16 	%r82, %rs1;
	mul.lo.s32 	%r83, %r4, 160;
	shl.b16 	%rs57, %rs2, 2;
	and.b16  	%rs58, %rs57, 224;
	cvt.u32.u16 	%r84, %rs58;
	or.b32  	%r85, %r81, %r83;
	mad.lo.s32 	%r86, %r82, 78400, %r85;
	add.s32 	%r87, %r86, %r84;
	mad.lo.s32 	%r88, %r5, 7840, %r87;
	ld.local.v4.f32 	{%f108, %f109, %f110, %f111}, [%rd3];
	mul.wide.u32 	%rd25, %r81, 4;
	add.s64 	%rd26, %rd23, %rd25;
	ld.global.nc.f32 	%f112, [%rd26];
	add.f32 	%f113, %f108, %f112;
	max.f32 	%f114, %f113, 0f00000000;
	mul.wide.u32 	%rd27, %r88, 4;
	add.s64 	%rd28, %rd24, %rd27;
	st.global.f32 	[%rd28], %f114;
	ld.global.nc.f32 	%f115, [%rd26+4];
	add.f32 	%f116, %f109, %f115;
	max.f32 	%f117, %f116, 0f00000000;
	st.global.f32 	[%rd28+4], %f117;
	add.f32 	%f118, %f110, %f112;
	max.f32 	%f119, %f118, 0f00000000;
	st.global.f32 	[%rd28+4480], %f119;
	add.f32 	%f120, %f111, %f115;
	max.f32 	%f121, %f120, 0f00000000;
	st.global.f32 	[%rd28+4484], %f121;
	ld.local.v4.f32 	{%f122, %f123, %f124, %f125}, [%rd3+16];
	add.f32 	%f126, %f122, %f112;
	max.f32 	%f127, %f126, 0f00000000;
	st.global.f32 	[%rd28+8960], %f127;
	add.f32 	%f128, %f123, %f115;
	max.f32 	%f129, %f128, 0f00000000;
	st.global.f32 	[%rd28+8964], %f129;
	add.f32 	%f130, %f124, %f112;
	max.f32 	%f131, %f130, 0f00000000;
	st.global.f32 	[%rd28+13440], %f131;
	add.f32 	%f132, %f125, %f115;
	max.f32 	%f133, %f132, 0f00000000;
	st.global.f32 	[%rd28+13444], %f133;
	ld.local.v4.f32 	{%f134, %f135, %f136, %f137}, [%rd3+32];
	add.f32 	%f138, %f134, %f112;
	max.f32 	%f139, %f138, 0f00000000;
	st.global.f32 	[%rd28+17920], %f139;
	add.f32 	%f140, %f135, %f115;
	max.f32 	%f141, %f140, 0f00000000;
	st.global.f32 	[%rd28+17924], %f141;
	add.f32 	%f142, %f136, %f112;
	max.f32 	%f143, %f142, 0f00000000;
	st.global.f32 	[%rd28+22400], %f143;
	add.f32 	%f144, %f137, %f115;
	max.f32 	%f145, %f144, 0f00000000;
	st.global.f32 	[%rd28+22404], %f145;
	ld.local.v4.f32 	{%f146, %f147, %f148, %f149}, [%rd3+48];
	add.f32 	%f150, %f146, %f112;
	max.f32 	%f151, %f150, 0f00000000;
	st.global.f32 	[%rd28+26880], %f151;
	add.f32 	%f152, %f147, %f115;
	max.f32 	%f153, %f152, 0f00000000;
	st.global.f32 	[%rd28+26884], %f153;
	add.f32 	%f154, %f148, %f112;
	max.f32 	%f155, %f154, 0f00000000;
	st.global.f32 	[%rd28+156800], %f155;
	add.f32 	%f156, %f149, %f115;
	max.f32 	%f157, %f156, 0f00000000;
	st.global.f32 	[%rd28+156804], %f157;
	ld.local.v4.f32 	{%f158, %f159, %f160, %f161}, [%rd3+64];
	add.f32 	%f162, %f158, %f112;
	max.f32 	%f163, %f162, 0f00000000;
	st.global.f32 	[%rd28+161280], %f163;
	add.f32 	%f164, %f159, %f115;
	max.f32 	%f165, %f164, 0f00000000;
	st.global.f32 	[%rd28+161284], %f165;
	add.f32 	%f166, %f160, %f112;
	max.f32 	%f167, %f166, 0f00000000;
	st.global.f32 	[%rd28+165760], %f167;
	add.f32 	%f168, %f161, %f115;
	max.f32 	%f169, %f168, 0f00000000;
	st.global.f32 	[%rd28+165764], %f169;
	ld.local.v4.f32 	{%f170, %f171, %f172, %f173}, [%rd3+80];
	add.f32 	%f174, %f170, %f112;
	max.f32 	%f175, %f174, 0f00000000;
	st.global.f32 	[%rd28+170240], %f175;
	add.f32 	%f176, %f171, %f115;
	max.f32 	%f177, %f176, 0f00000000;
	st.global.f32 	[%rd28+170244], %f177;
	add.f32 	%f178, %f172, %f112;
	max.f32 	%f179, %f178, 0f00000000;
	st.global.f32 	[%rd28+174720], %f179;
	add.f32 	%f180, %f173, %f115;
	max.f32 	%f181, %f180, 0f00000000;
	st.global.f32 	[%rd28+174724], %f181;
	ld.local.v4.f32 	{%f182, %f183, %f184, %f185}, [%rd3+96];
	add.f32 	%f186, %f182, %f112;
	max.f32 	%f187, %f186, 0f00000000;
	st.global.f32 	[%rd28+179200], %f187;
	add.f32 	%f188, %f183, %f115;
	max.f32 	%f189, %f188, 0f00000000;
	st.global.f32 	[%rd28+179204], %f189;
	add.f32 	%f190, %f184, %f112;
	max.f32 	%f191, %f190, 0f00000000;
	st.global.f32 	[%rd28+183680], %f191;
	add.f32 	%f192, %f185, %f115;
	max.f32 	%f193, %f192, 0f00000000;
	st.global.f32 	[%rd28+183684], %f193;
	ret;

}


// ===== COMPILED SASS (sm_100) =====

	.target	sm_100

	.elftype	@"ET_EXEC"


//--------------------- .note.nv.tkinfo           --------------------------
	.section	.note.nv.tkinfo,"",@"SHT_NOTE"
	.sectionflags	@"SHF_NOTE_NV_TKINFO"
	.tkinfo
        /*0018*/ 	.word	0x00000002
        /*0030*/ 	.string	""
        /*0030*/ 	.string	"ptxas"
        /*0030*/ 	.string	"Cuda compilation tools, release 13.0, V13.0.88"
        /*0030*/ 	.string	"Build cuda_13.0.r13.0/compiler.36424714_0"
        /*0030*/ 	.string	"-arch sm_100 -m 64 "



//--------------------- .note.nv.cuinfo           --------------------------
	.section	.note.nv.cuinfo,"",@"SHT_NOTE"
	.sectionflags	@"SHF_NOTE_NV_CUINFO"
        /*0018*/ 	.short	0x0002
        /*001a*/ 	.short	0x0064
        /*001c*/ 	.short	0x0082
	.zero		2


//--------------------- .nv.info                  --------------------------
	.section	.nv.info,"",@"SHT_CUDA_INFO"
	.align	4


	//----- nvinfo : EIATTR_REGCOUNT
	.align		4
        /*0000*/ 	.byte	0x04, 0x2f
        /*0002*/ 	.short	(.L_1 - .L_0)
	.align		4
.L_0:
        /*0004*/ 	.word	index@(my_kernel_kernel0)
        /*0008*/ 	.word	0x00000030


	//----- nvinfo : EIATTR_FRAME_SIZE
	.align		4
.L_1:
        /*000c*/ 	.byte	0x04, 0x11
        /*000e*/ 	.short	(.L_3 - .L_2)
	.align		4
.L_2:
        /*0010*/ 	.word	index@(my_kernel_kernel0)
        /*0014*/ 	.word	0x00000070


	//----- nvinfo : EIATTR_MIN_STACK_SIZE
	.align		4
.L_3:
        /*0018*/ 	.byte	0x04, 0x12
        /*001a*/ 	.short	(.L_5 - .L_4)
	.align		4
.L_4:
        /*001c*/ 	.word	index@(my_kernel_kernel0)
        /*0020*/ 	.word	0x00000070
.L_5:


//--------------------- .nv.compat                --------------------------
	.section	.nv.compat,"",@"SHT_CUDA_COMPAT_INFO"
	.align	4
        /*0000*/ 	.byte	0x02, 0x09, 0x00, 0x00, 0x02, 0x02, 0x01, 0x00, 0x02, 0x05, 0x05, 0x00, 0x03, 0x07, 0x01, 0x01
        /*0010*/ 	.byte	0x02, 0x03, 0x00, 0x00, 0x02, 0x06, 0x01, 0x00, 0x04, 0x0b, 0x08, 0x00, 0x09, 0x00, 0x00, 0x00
        /*0020*/ 	.byte	0x00, 0x00, 0x00, 0x00


//--------------------- .nv.info.my_kernel_kernel0 --------------------------
	.section	.nv.info.my_kernel_kernel0,"",@"SHT_CUDA_INFO"
	.sectionflags	@""
	.align	4


	//----- nvinfo : EIATTR_CUDA_API_VERSION
	.align		4
        /*0000*/ 	.byte	0x04, 0x37
        /*0002*/ 	.short	(.L_7 - .L_6)
.L_6:
        /*0004*/ 	.word	0x00000082


	//----- nvinfo : EIATTR_KPARAM_INFO
	.align		4
.L_7:
        /*0008*/ 	.byte	0x04, 0x17
        /*000a*/ 	.short	(.L_9 - .L_8)
.L_8:
        /*000c*/ 	.word	0x00000000
        /*0010*/ 	.short	0x0003
        /*0012*/ 	.short	0x0018
        /*0014*/ 	.byte	0x00, 0xf5, 0x21, 0x00


	//----- nvinfo : EIATTR_KPARAM_INFO
	.align		4
.L_9:
        /*0018*/ 	.byte	0x04, 0x17
        /*001a*/ 	.short	(.L_11 - .L_10)
.L_10:
        /*001c*/ 	.word	0x00000000
        /*0020*/ 	.short	0x0002
        /*0022*/ 	.short	0x0010
        /*0024*/ 	.byte	0x00, 0xf5, 0x21, 0x00


	//----- nvinfo : EIATTR_KPARAM_INFO
	.align		4
.L_11:
        /*0028*/ 	.byte	0x04, 0x17
        /*002a*/ 	.short	(.L_13 - .L_12)
.L_12:
        /*002c*/ 	.word	0x00000000
        /*0030*/ 	.short	0x0001
        /*0032*/ 	.short	0x0008
        /*0034*/ 	.byte	0x00, 0xf5, 0x21, 0x00


	//----- nvinfo : EIATTR_KPARAM_INFO
	.align		4
.L_13:
        /*0038*/ 	.byte	0x04, 0x17
        /*003a*/ 	.short	(.L_15 - .L_14)
.L_14:
        /*003c*/ 	.word	0x00000000
        /*0040*/ 	.short	0x0000
        /*0042*/ 	.short	0x0000
        /*0044*/ 	.byte	0x00, 0xf5, 0x21, 0x00


	//----- nvinfo : EIATTR_SPARSE_MMA_MASK
	.align		4
.L_15:
        /*0048*/ 	.byte	0x03, 0x50
        /*004a*/ 	.short	0x0000


	//----- nvinfo : EIATTR_MAXREG_COUNT
	.align		4
        /*004c*/ 	.byte	0x03, 0x1b
        /*004e*/ 	.short	0x00ff


	//----- nvinfo : EIATTR_NUM_BARRIERS
	.align		4
        /*0050*/ 	.byte	0x02, 0x4c
        /*0052*/ 	.byte	0x01
	.zero		1


	//----- nvinfo : EIATTR_MERCURY_ISA_VERSION
	.align		4
        /*0054*/ 	.byte	0x03, 0x5f
        /*0056*/ 	.short	0x0101


	//----- nvinfo : EIATTR_VRC_CTA_INIT_COUNT
	.align		4
        /*0058*/ 	.byte	0x02, 0x4a
	.zero		1
	.zero		1


	//----- nvinfo : EIATTR_EXIT_INSTR_OFFSETS
	.align		4
        /*005c*/ 	.byte	0x04, 0x1c
        /*005e*/ 	.short	(.L_17 - .L_16)


	//   ....[0]....
.L_16:
        /*0060*/ 	.word	0x00001b90


	//----- nvinfo : EIATTR_CRS_STACK_SIZE
	.align		4
.L_17:
        /*0064*/ 	.byte	0x04, 0x1e
        /*0066*/ 	.short	(.L_19 - .L_18)
.L_18:
        /*0068*/ 	.word	0x00000000


	//----- nvinfo : EIATTR_CBANK_PARAM_SIZE
	.align		4
.L_19:
        /*006c*/ 	.byte	0x03, 0x19
        /*006e*/ 	.short	0x0020


	//----- nvinfo : EIATTR_PARAM_CBANK
	.align		4
        /*0070*/ 	.byte	0x04, 0x0a
        /*0072*/ 	.short	(.L_21 - .L_20)
	.align		4
.L_20:
        /*0074*/ 	.word	index@(.nv.constant0.my_kernel_kernel0)
        /*0078*/ 	.short	0x0380
        /*007a*/ 	.short	0x0020


	//----- nvinfo : EIATTR_SW_WAR
	.align		4
.L_21:
        /*007c*/ 	.byte	0x04, 0x36
        /*007e*/ 	.short	(.L_23 - .L_22)
.L_22:
        /*0080*/ 	.word	0x00000008
.L_23:


//--------------------- .nv.callgraph             --------------------------
	.section	.nv.callgraph,"",@"SHT_CUDA_CALLGRAPH"
	.align	4
	.sectionentsize	8
	.align		4
        /*0000*/ 	.word	0x00000000
	.align		4
        /*0004*/ 	.word	0xffffffff
	.align		4
        /*0008*/ 	.word	0x00000000
	.align		4
        /*000c*/ 	.word	0xfffffffe
	.align		4
        /*0010*/ 	.word	0x00000000
	.align		4
        /*0014*/ 	.word	0xfffffffd
	.align		4
        /*0018*/ 	.word	0x00000000
	.align		4
        /*001c*/ 	.word	0xfffffffc


//--------------------- .text.my_kernel_kernel0   --------------------------
	.section	.text.my_kernel_kernel0,"ax",@progbits
	.align	128
        .global         my_kernel_kernel0
        .type           my_kernel_kernel0,@function
        .size           my_kernel_kernel0,(.L_x_13 - my_kernel_kernel0)
        .other          my_kernel_kernel0,@"STO_CUDA_ENTRY STV_DEFAULT"
my_kernel_kernel0:
.text.my_kernel_kernel0:
[----:B------:R-:W0:Y:S01]  /*0000*/  LDC R1, c[0x0][0x37c] ;  /* 0x0000df00ff017b82 */ /* 0x000e220000000800 */
[----:B------:R-:W1:Y:S01]  /*0010*/  S2R R0, SR_TID.X ;  /* 0x0000000000007919 */ /* 0x000e620000002100 */
[----:B0-----:R-:W-:-:S06]  /*0020*/  IADD3 R1, PT, PT, R1, -0x70, RZ ;  /* 0xffffff9001017810 */ /* 0x001fcc0007ffe0ff */
[----:B------:R-:W0:Y:S01]  /*0030*/  S2UR UR10, SR_CTAID.X ;  /* 0x00000000000a79c3 */ /* 0x000e220000002500 */
[----:B------:R-:W2:Y:S01]  /*0040*/  LDCU.64 UR8, c[0x0][0x358] ;  /* 0x00006b00ff0877ac */ /* 0x000ea20008000a00 */
[----:B------:R-:W-:Y:S01]  /*0050*/  R2UR UR11, R1 ;  /* 0x00000000010b72ca */ /* 0x000fe200000e0000 */
[----:B------:R3:W-:Y:S01]  /*0060*/  STL.128 [R1], RZ ;  /* 0x000000ff01007387 */ /* 0x0007e20000100c00 */
[----:B------:R-:W-:-:S03]  /*0070*/  UMOV UR4, URZ ;  /* 0x000000ff00047c82 */ /* 0x000fc60008000000 */
[----:B------:R3:W-:Y:S04]  /*0080*/  STL.128 [R1+0x40], RZ ;  /* 0x000040ff01007387 */ /* 0x0007e80000100c00 */
[----:B------:R3:W-:Y:S04]  /*0090*/  STL.128 [R1+0x10], RZ ;  /* 0x000010ff01007387 */ /* 0x0007e80000100c00 */
[----:B------:R3:W-:Y:S04]  /*00a0*/  STL.128 [R1+0x50], RZ ;  /* 0x000050ff01007387 */ /* 0x0007e80000100c00 */
[----:B------:R3:W-:Y:S04]  /*00b0*/  STL.128 [R1+0x20], RZ ;  /* 0x000020ff01007387 */ /* 0x0007e80000100c00 */
[----:B------:R3:W-:Y:S04]  /*00c0*/  STL.128 [R1+0x30], RZ ;  /* 0x000030ff01007387 */ /* 0x0007e80000100c00 */
[----:B------:R3:W-:Y:S01]  /*00d0*/  STL.128 [R1+0x60], RZ ;  /* 0x000060ff01007387 */ /* 0x0007e20000100c00 */
[----:B-1----:R-:W-:-:S05]  /*00e0*/  LOP3.LUT R2, R0, 0xffff, RZ, 0xc0, !PT ;  /* 0x0000ffff00027812 */ /* 0x002fca00078ec0ff */
[C---:B------:R-:W-:Y:S02]  /*00f0*/  IMAD R3, R2.reuse, 0x667, RZ ;  /* 0x0000066702037824 */ /* 0x040fe400078e02ff */
[----:B------:R-:W-:-:S03]  /*0100*/  IMAD R2, R2, 0x148, RZ ;  /* 0x0000014802027824 */ /* 0x000fc600078e02ff */
[----:B------:R-:W-:Y:S02]  /*0110*/  SHF.R.U32.HI R3, RZ, 0x10, R3 ;  /* 0x00000010ff037819 */ /* 0x000fe40000011603 */
[----:B------:R-:W-:Y:S02]  /*0120*/  SHF.R.U32.HI R2, RZ, 0x10, R2 ;  /* 0x00000010ff027819 */ /* 0x000fe40000011602 */
[----:B------:R-:W-:Y:S02]  /*0130*/  PRMT R3, R3, 0x9910, RZ ;  /* 0x0000991003037816 */ /* 0x000fe400000000ff */
[----:B------:R-:W-:-:S03]  /*0140*/  PRMT R6, R2, 0x9910, RZ ;  /* 0x0000991002067816 */ /* 0x000fc600000000ff */
[----:B------:R-:W-:Y:S02]  /*0150*/  IMAD R3, R3, 0x28, RZ ;  /* 0x0000002803037824 */ /* 0x000fe400078e02ff */
[----:B------:R-:W-:Y:S02]  /*0160*/  IMAD R2, R6, 0xc8, RZ ;  /* 0x000000c806027824 */ /* 0x000fe400078e02ff */
[----:B------:R-:W-:-:S03]  /*0170*/  IMAD.MOV R3, RZ, RZ, -R3 ;  /* 0x000000ffff037224 */ /* 0x000fc600078e0a03 */
[----:B------:R-:W-:Y:S02]  /*0180*/  IADD3 R2, PT, PT, RZ, -R2, RZ ;  /* 0x80000002ff027210 */ /* 0x000fe40007ffe0ff */
[----:B------:R-:W-:Y:S02]  /*0190*/  PRMT R3, R3, 0x7710, RZ ;  /* 0x0000771003037816 */ /* 0x000fe400000000ff */
[----:B------:R-:W-:-:S03]  /*01a0*/  PRMT R5, R2, 0x7710, RZ ;  /* 0x0000771002057816 */ /* 0x000fc600000000ff */
[----:B------:R-:W-:Y:S01]  /*01b0*/  IMAD.IADD R3, R3, 0x1, R0 ;  /* 0x0000000103037824 */ /* 0x000fe200078e0200 */
[----:B------:R-:W-:-:S04]  /*01c0*/  IADD3 R2, PT, PT, R5, R0, RZ ;  /* 0x0000000005027210 */ /* 0x000fc80007ffe0ff */
[----:B------:R-:W-:Y:S02]  /*01d0*/  LOP3.LUT R3, R3, 0xffff, RZ, 0xc0, !PT ;  /* 0x0000ffff03037812 */ /* 0x000fe400078ec0ff */
[----:B------:R-:W-:Y:S01]  /*01e0*/  PRMT R4, R2, 0x9910, RZ ;  /* 0x0000991002047816 */ /* 0x000fe200000000ff */
[----:B------:R-:W-:Y:S01]  /*01f0*/  IMAD R2, R6, 0x1068, RZ ;  /* 0x0000106806027824 */ /* 0x000fe200078e02ff */
[----:B------:R-:W-:-:S04]  /*0200*/  SHF.R.U32.HI R3, RZ, 0x3, R3 ;  /* 0x00000003ff037819 */ /* 0x000fc80000011603 */
[----:B------:R-:W-:Y:S01]  /*0210*/  PRMT R5, R2, 0x9910, RZ ;  /* 0x0000991002057816 */ /* 0x000fe200000000ff */
[----:B------:R-:W-:Y:S01]  /*0220*/  IMAD R2, R4, 0xcd, RZ ;  /* 0x000000cd04027824 */ /* 0x000fe200078e02ff */
[----:B------:R-:W-:-:S03]  /*0230*/  PRMT R6, R3, 0x9910, RZ ;  /* 0x0000991003067816 */ /* 0x000fc600000000ff */
[----:B------:R-:W-:Y:S01]  /*0240*/  IMAD.MOV.U32 R3, RZ, RZ, R5 ;  /* 0x000000ffff037224 */ /* 0x000fe200078e0005 */
[----:B------:R-:W-:Y:S02]  /*0250*/  MOV R4, R6 ;  /* 0x0000000600047202 */ /* 0x000fe40000000f00 */
[----:B------:R-:W-:-:S03]  /*0260*/  LOP3.LUT R2, R2, 0xffff, RZ, 0xc0, !PT ;  /* 0x0000ffff02027812 */ /* 0x000fc600078ec0ff */
[----:B------:R-:W-:Y:S01]  /*0270*/  IMAD R3, R4, 0xc, R3 ;  /* 0x0000000c04037824 */ /* 0x000fe200078e0203 */
[----:B------:R-:W-:-:S04]  /*0280*/  SHF.R.U32.HI R2, RZ, 0xd, R2 ;  /* 0x0000000dff027819 */ /* 0x000fc80000011602 */
[----:B------:R-:W-:Y:S02]  /*0290*/  LOP3.LUT R2, R2, 0xffff, RZ, 0xc0, !PT ;  /* 0x0000ffff02027812 */ /* 0x000fe400078ec0ff */
[----:B------:R-:W-:-:S05]  /*02a0*/  LOP3.LUT R3, R3, 0xffff, RZ, 0xc0, !PT ;  /* 0x0000ffff03037812 */ /* 0x000fca00078ec0ff */
[----:B0-23--:R-:W-:-:S07]  /*02b0*/  IMAD R42, R2, 0x1a4, R3 ;  /* 0x000001a4022a7824 */ /* 0x00dfce00078e0203 */
.L_x_11:
[----:B------:R-:W0:Y:S08]  /*02c0*/  S2UR UR6, SR_CgaCtaId ;  /* 0x00000000000679c3 */ /* 0x000e300000008800 */
[----:B------:R-:W-:Y:S01]  /*02d0*/  BAR.SYNC.DEFER_BLOCKING 0x0 ;  /* 0x0000000000007b1d */ /* 0x000fe20000010000 */
[----:B------:R-:W-:-:S04]  /*02e0*/  USHF.R.U32.HI UR7, URZ, 0x1, UR10 ;  /* 0x00000001ff077899 */ /* 0x000fc8000801160a */
[----:B------:R-:W-:-:S03]  /*02f0*/  UIMAD UR7, UR7, 0x50, UR4 ;  /* 0x00000050070778a4 */ /* 0x000fc6000f8e0204 */
[----:B-1----:R-:W1:Y:S01]  /*0300*/  LDC.64 R2, c[0x0][0x380] ;  /* 0x0000e000ff027b82 */ /* 0x002e620000000a00 */
[----:B------:R-:W-:Y:S01]  /*0310*/  UMOV UR5, 0x400 ;  /* 0x0000040000057882 */ /* 0x000fe20000000000 */
[----:B------:R-:W-:Y:S02]  /*0320*/  UIMAD UR7, UR7, 0xc, URZ ;  /* 0x0000000c070778a4 */ /* 0x000fe4000f8e02ff */
[----:B0-----:R-:W-:-:S03]  /*0330*/  ULEA UR6, UR6, UR5, 0x18 ;  /* 0x0000000506067291 */ /* 0x001fc6000f8ec0ff */
[----:B------:R-:W-:-:S09]  /*0340*/  UMOV UR5, URZ ;  /* 0x000000ff00057c82 */ /* 0x000fd20008000000 */
.L_x_9:
[----:B------:R-:W-:Y:S01]  /*0350*/  IMAD R11, R0, 0x31, RZ ;  /* 0x00000031000b7824 */ /* 0x000fe200078e02ff */
[----:B------:R-:W-:Y:S03]  /*0360*/  BSSY.RECONVERGENT B0, `(.L_x_0) ;  /* 0x0000022000007945 */ /* 0x000fe60003800200 */
[----:B--2---:R-:W-:-:S05]  /*0370*/  VIADD R9, R11, UR5 ;  /* 0x000000050b097c36 */ /* 0x004fca0008000000 */
[C---:B------:R-:W-:Y:S02]  /*0380*/  ISETP.GT.U32.AND P0, PT, R9.reuse, 0x20cf, PT ;  /* 0x000020cf0900780c */ /* 0x040fe40003f04070 */
[----:B0--34-:R-:W-:Y:S02]  /*0390*/  LEA R4, R9, UR6, 0x2 ;  /* 0x0000000609047c11 */ /* 0x019fe4000f8e10ff */
[----:B------:R-:W-:-:S13]  /*03a0*/  ISETP.GT.U32.OR P0, PT, R0, 0xab, P0 ;  /* 0x000000ab0000780c */ /* 0x000fda0000704470 */
[----:B------:R-:W-:Y:S05]  /*03b0*/  @P0 BRA `(.L_x_1) ;  /* 0x0000000000700947 */ /* 0x000fea0003800000 */
[----:B------:R-:W-:-:S05]  /*03c0*/  LOP3.LUT R6, R9, 0xffff, RZ, 0xc0, !PT ;  /* 0x0000ffff09067812 */ /* 0x000fca00078ec0ff */
[C---:B------:R-:W-:Y:S02]  /*03d0*/  IMAD R5, R6.reuse, 0x8889, RZ ;  /* 0x0000888906057824 */ /* 0x040fe400078e02ff */
[----:B------:R-:W-:-:S03]  /*03e0*/  IMAD R7, R6, 0xaaab, RZ ;  /* 0x0000aaab06077824 */ /* 0x000fc600078e02ff */
[----:B------:R-:W-:Y:S02]  /*03f0*/  SHF.R.U32.HI R5, RZ, 0x15, R5 ;  /* 0x00000015ff057819 */ /* 0x000fe40000011605 */
[----:B------:R-:W-:Y:S02]  /*0400*/  SHF.R.U32.HI R7, RZ, 0x13, R7 ;  /* 0x00000013ff077819 */ /* 0x000fe40000011607 */
[----:B------:R-:W-:Y:S02]  /*0410*/  PRMT R8, R5, 0x9910, RZ ;  /* 0x0000991005087816 */ /* 0x000fe400000000ff */
[----:B------:R-:W-:Y:S02]  /*0420*/  PRMT R7, R7, 0x9910, RZ ;  /* 0x0000991007077816 */ /* 0x000fe400000000ff */
[----:B------:R-:W-:-:S03]  /*0430*/  MOV R6, R8 ;  /* 0x0000000800067202 */ /* 0x000fc60000000f00 */
[----:B------:R-:W-:Y:S02]  /*0440*/  IMAD R7, R7, 0xc, RZ ;  /* 0x0000000c07077824 */ /* 0x000fe400078e02ff */
[----:B------:R-:W-:Y:S02]  /*0450*/  IMAD R6, R6, 0x3c, RZ ;  /* 0x0000003c06067824 */ /* 0x000fe400078e02ff */
[----:B------:R-:W-:Y:S02]  /*0460*/  IMAD.MOV R7, RZ, RZ, -R7 ;  /* 0x000000ffff077224 */ /* 0x000fe400078e0a07 */
[----:B------:R-:W-:-:S03]  /*0470*/  IMAD.MOV R6, RZ, RZ, -R6 ;  /* 0x000000ffff067224 */ /* 0x000fc600078e0a06 */
[----:B------:R-:W-:Y:S02]  /*0480*/  PRMT R7, R7, 0x7710, RZ ;  /* 0x0000771007077816 */ /* 0x000fe400000000ff */
[----:B------:R-:W-:Y:S02]  /*0490*/  PRMT R6, R6, 0x7710, RZ ;  /* 0x0000771006067816 */ /* 0x000fe400000000ff */
[C---:B------:R-:W-:Y:S02]  /*04a0*/  IADD3 R7, PT, PT, R9.reuse, R7, RZ ;  /* 0x0000000709077210 */ /* 0x040fe40007ffe0ff */
[----:B------:R-:W-:Y:S02]  /*04b0*/  IADD3 R6, PT, PT, R9, R6, RZ ;  /* 0x0000000609067210 */ /* 0x000fe40007ffe0ff */
[----:B------:R-:W-:Y:S02]  /*04c0*/  LOP3.LUT R7, R7, 0xffff, RZ, 0xc0, !PT ;  /* 0x0000ffff07077812 */ /* 0x000fe400078ec0ff */
[----:B------:R-:W-:-:S03]  /*04d0*/  PRMT R6, R6, 0x9910, RZ ;  /* 0x0000991006067816 */ /* 0x000fc600000000ff */
[----:B------:R-:W-:Y:S02]  /*04e0*/  VIADD R8, R7, UR7 ;  /* 0x0000000707087c36 */ /* 0x000fe40008000000 */
[----:B------:R-:W-:Y:S02]  /*04f0*/  IMAD R6, R6, 0x2b, RZ ;  /* 0x0000002b06067824 */ /* 0x000fe400078e02ff */
[----:B------:R-:W-:-:S03]  /*0500*/  IMAD R8, R5, 0x1a40, R8 ;  /* 0x00001a4005087824 */ /* 0x000fc600078e0208 */
[----:B------:R-:W-:-:S04]  /*0510*/  LOP3.LUT R6, R6, 0xffff, RZ, 0xc0, !PT ;  /* 0x0000ffff06067812 */ /* 0x000fc800078ec0ff */
[----:B------:R-:W-:-:S04]  /*0520*/  SHF.R.U32.HI R6, RZ, 0x9, R6 ;  /* 0x00000009ff067819 */ /* 0x000fc80000011606 */
[----:B------:R-:W-:-:S05]  /*0530*/  LOP3.LUT R7, R6, 0xffff, RZ, 0xc0, !PT ;  /* 0x0000ffff06077812 */ /* 0x000fca00078ec0ff */
[----:B------:R-:W-:-:S04]  /*0540*/  IMAD R7, R7, 0xc0, R8 ;  /* 0x000000c007077824 */ /* 0x000fc800078e0208 */
[----:B-1----:R-:W-:-:S06]  /*0550*/  IMAD.WIDE.U32 R6, R7, 0x4, R2 ;  /* 0x0000000407067825 */ /* 0x002fcc00078e0002 */
[----:B------:R-:W2:Y:S04]  /*0560*/  LDG.E.CONSTANT R7, desc[UR8][R6.64] ;  /* 0x0000000806077981 */ /* 0x000ea8000c1e9900 */
[----:B--2---:R0:W-:Y:S02]  /*0570*/  STS [R4], R7 ;  /* 0x0000000704007388 */ /* 0x0041e40000000800 */
.L_x_1:
[----:B------:R-:W-:Y:S05]  /*0580*/  BSYNC.RECONVERGENT B0 ;  /* 0x0000000000007941 */ /* 0x000fea0003800200 */
.L_x_0:
[----:B------:R-:W-:-:S09]  /*0590*/  UISETP.NE.AND UP0, UPT, UR5, 0x30, UPT ;  /* 0x000000300500788c */ /* 0x000fd2000bf05270 */
[----:B------:R-:W-:Y:S05]  /*05a0*/  BRA.U !UP0, `(.L_x_2) ;  /* 0x0000000508a07547 */ /* 0x000fea000b800000 */
[C---:B------:R-:W-:Y:S01]  /*05b0*/  IADD3 R10, PT, PT, R9.reuse, 0x1, RZ ;  /* 0x00000001090a7810 */ /* 0x040fe20007ffe0ff */
[C---:B------:R-:W-:Y:S01]  /*05c0*/  VIADD R6, R9.reuse, 0x2 ;  /* 0x0000000209067836 */ /* 0x040fe20000000000 */
[----:B------:R-:W-:Y:S01]  /*05d0*/  IADD3 R5, PT, PT, R9, 0x3, RZ ;  /* 0x0000000309057810 */ /* 0x000fe20007ffe0ff */
[----:B------:R-:W-:Y:S01]  /*05e0*/  BSSY.RECONVERGENT B0, `(.L_x_3) ;  /* 0x0000024000007945 */ /* 0x000fe20003800200 */
[----:B------:R-:W-:Y:S02]  /*05f0*/  ISETP.GT.U32.AND P1, PT, R10, 0x20cf, PT ;  /* 0x000020cf0a00780c */ /* 0x000fe40003f24070 */
[----:B------:R-:W-:Y:S02]  /*0600*/  ISETP.GT.U32.AND P2, PT, R6, 0x20cf, PT ;  /* 0x000020cf0600780c */ /* 0x000fe40003f44070 */
[----:B------:R-:W-:Y:S02]  /*0610*/  ISETP.GT.U32.OR P1, PT, R0, 0xab, P1 ;  /* 0x000000ab0000780c */ /* 0x000fe40000f24470 */
[----:B------:R-:W-:-:S02]  /*0620*/  ISETP.GT.U32.AND P0, PT, R5, 0x20cf, PT ;  /* 0x000020cf0500780c */ /* 0x000fc40003f04070 */
[C---:B------:R-:W-:Y:S02]  /*0630*/  ISETP.GT.U32.OR P2, PT, R0.reuse, 0xab, P2 ;  /* 0x000000ab0000780c */ /* 0x040fe40001744470 */
[----:B------:R-:W-:-:S07]  /*0640*/  ISETP.GT.U32.OR P0, PT, R0, 0xab, P0 ;  /* 0x000000ab0000780c */ /* 0x000fce0000704470 */
[----:B------:R-:W-:Y:S06]  /*0650*/  @P1 BRA `(.L_x_4) ;  /* 0x0000000000701947 */ /* 0x000fec0003800000 */
[----:B------:R-:W-:-:S05]  /*0660*/  LOP3.LUT R8, R10, 0xffff, RZ, 0xc0, !PT ;  /* 0x0000ffff0a087812 */ /* 0x000fca00078ec0ff */
[C---:B0-----:R-:W-:Y:S02]  /*0670*/  IMAD R7, R8.reuse, 0x8889, RZ ;  /* 0x0000888908077824 */ /* 0x041fe400078e02ff */
[----:B------:R-:W-:-:S03]  /*0680*/  IMAD R9, R8, 0xaaab, RZ ;  /* 0x0000aaab08097824 */ /* 0x000fc600078e02ff */
[----:B------:R-:W-:Y:S02]  /*0690*/  SHF.R.U32.HI R7, RZ, 0x15, R7 ;  /* 0x00000015ff077819 */ /* 0x000fe40000011607 */
[----:B------:R-:W-:Y:S02]  /*06a0*/  SHF.R.U32.HI R9, RZ, 0x13, R9 ;  /* 0x00000013ff097819 */ /* 0x000fe40000011609 */
[----:B------:R-:W-:Y:S02]  /*06b0*/  PRMT R11, R7, 0x9910, RZ ;  /* 0x00009910070b7816 */ /* 0x000fe400000000ff */
[----:B------:R-:W-:-:S03]  /*06c0*/  PRMT R9, R9, 0x9910, RZ ;  /* 0x0000991009097816 */ /* 0x000fc600000000ff */
[----:B------:R-:W-:Y:S02]  /*06d0*/  IMAD.MOV.U32 R8, RZ, RZ, R11 ;  /* 0x000000ffff087224 */ /* 0x000fe400078e000b */
[----:B------:R-:W-:Y:S02]  /*06e0*/  IMAD R9, R9, 0xc, RZ ;  /* 0x0000000c09097824 */ /* 0x000fe400078e02ff */
[----:B------:R-:W-:-:S03]  /*06f0*/  IMAD R8, R8, 0x3c, RZ ;  /* 0x0000003c08087824 */ /* 0x000fc600078e02ff */
[----:B------:R-:W-:Y:S02]  /*0700*/  IADD3 R9, PT, PT, RZ, -R9, RZ ;  /* 0x80000009ff097210 */ /* 0x000fe40007ffe0ff */
[----:B------:R-:W-:Y:S02]  /*0710*/  IADD3 R8, PT, PT, RZ, -R8, RZ ;  /* 0x80000008ff087210 */ /* 0x000fe40007ffe0ff */
[----:B------:R-:W-:Y:S02]  /*0720*/  PRMT R9, R9, 0x7710, RZ ;  /* 0x0000771009097816 */ /* 0x000fe400000000ff */
[----:B------:R-:W-:-:S03]  /*0730*/  PRMT R8, R8, 0x7710, RZ ;  /* 0x0000771008087816 */ /* 0x000fc600000000ff */
[C---:B------:R-:W-:Y:S02]  /*0740*/  IMAD.IADD R9, R10.reuse, 0x1, R9 ;  /* 0x000000010a097824 */ /* 0x040fe400078e0209 */
[----:B------:R-:W-:-:S03]  /*0750*/  IMAD.IADD R8, R10, 0x1, R8 ;  /* 0x000000010a087824 */ /* 0x000fc600078e0208 */
[----:B------:R-:W-:Y:S02]  /*0760*/  LOP3.LUT R9, R9, 0xffff, RZ, 0xc0, !PT ;  /* 0x0000ffff09097812 */ /* 0x000fe400078ec0ff */
[----:B------:R-:W-:Y:S02]  /*0770*/  PRMT R8, R8, 0x9910, RZ ;  /* 0x0000991008087816 */ /* 0x000fe400000000ff */
[----:B------:R-:W-:-:S03]  /*0780*/  IADD3 R10, PT, PT, R9, UR7, RZ ;  /* 0x00000007090a7c10 */ /* 0x000fc6000fffe0ff */
        /* <DEDUP_REMOVED lines=8> */
[----:B--2---:R2:W-:Y:S02]  /*0810*/  STS [R4+0x4], R9 ;  /* 0x0000040904007388 */ /* 0x0045e40000000800 */
.L_x_4:
[----:B------:R-:W-:Y:S05]  /*0820*/  BSYNC.RECONVERGENT B0 ;  /* 0x0000000000007941 */ /* 0x000fea0003800200 */
.L_x_3:
[----:B------:R-:W-:Y:S04]  /*0830*/  BSSY.RECONVERGENT B0, `(.L_x_5) ;  /* 0x000001e000007945 */ /* 0x000fe80003800200 */
[----:B------:R-:W-:Y:S05]  /*0840*/  @P2 BRA `(.L_x_6) ;  /* 0x0000000000702947 */ /* 0x000fea0003800000 */
[----:B------:R-:W-:-:S05]  /*0850*/  LOP3.LUT R8, R6, 0xffff, RZ, 0xc0, !PT ;  /* 0x0000ffff06087812 */ /* 0x000fca00078ec0ff */
[C---:B0-----:R-:W-:Y:S02]  /*0860*/  IMAD R7, R8.reuse, 0x8889, RZ ;  /* 0x0000888908077824 */ /* 0x041fe400078e02ff */
[----:B--2---:R-:W-:-:S03]  /*0870*/  IMAD R9, R8, 0xaaab, RZ ;  /* 0x0000aaab08097824 */ /* 0x004fc600078e02ff */
[----:B------:R-:W-:Y:S02]  /*0880*/  SHF.R.U32.HI R7, RZ, 0x15, R7 ;  /* 0x00000015ff077819 */ /* 0x000fe40000011607 */
[----:B------:R-:W-:Y:S02]  /*0890*/  SHF.R.U32.HI R9, RZ, 0x13, R9 ;  /* 0x00000013ff097819 */ /* 0x000fe40000011609 */
[----:B------:R-:W-:Y:S02]  /*08a0*/  PRMT R10, R7, 0x9910, RZ ;  /* 0x00009910070a7816 */ /* 0x000fe400000000ff */
[----:B------:R-:W-:-:S03]  /*08b0*/  PRMT R9, R9, 0x9910, RZ ;  /* 0x0000991009097816 */ /* 0x000fc600000000ff */
[----:B------:R-:W-:Y:S02]  /*08c0*/  IMAD.MOV.U32 R8, RZ, RZ, R10 ;  /* 0x000000ffff087224 */ /* 0x000fe400078e000a */
[----:B------:R-:W-:Y:S02]  /*08d0*/  IMAD R9, R9, 0xc, RZ ;  /* 0x0000000c09097824 */ /* 0x000fe400078e02ff */
[----:B------:R-:W-:-:S05]  /*08e0*/  IMAD R8, R8, 0x3c, RZ ;  /* 0x0000003c08087824 */ /* 0x000fca00078e02ff */
[----:B------:R-:W-:-:S04]  /*08f0*/  IADD3 R8, PT, PT, RZ, -R8, RZ ;  /* 0x80000008ff087210 */ /* 0x000fc80007ffe0ff */
[----:B------:R-:W-:-:S05]  /*0900*/  PRMT R11, R8, 0x7710, RZ ;  /* 0x00007710080b7816 */ /* 0x000fca00000000ff */
[----:B------:R-:W-:Y:S01]  /*0910*/  IMAD.IADD R8, R6, 0x1, R11 ;  /* 0x0000000106087824 */ /* 0x000fe200078e020b */
[----:B------:R-:W-:-:S04]  /*0920*/  IADD3 R11, PT, PT, RZ, -R9, RZ ;  /* 0x80000009ff0b7210 */ /* 0x000fc80007ffe0ff */
[----:B------:R-:W-:Y:S02]  /*0930*/  PRMT R11, R11, 0x7710, RZ ;  /* 0x000077100b0b7816 */ /* 0x000fe400000000ff */
[----:B------:R-:W-:-:S03]  /*0940*/  PRMT R9, R8, 0x9910, RZ ;  /* 0x0000991008097816 */ /* 0x000fc600000000ff */
[----:B------:R-:W-:Y:S02]  /*0950*/  IMAD.IADD R8, R6, 0x1, R11 ;  /* 0x0000000106087824 */ /* 0x000fe400078e020b */
[----:B------:R-:W-:-:S03]  /*0960*/  IMAD R6, R9, 0x2b, RZ ;  /* 0x0000002b09067824 */ /* 0x000fc600078e02ff */
[----:B------:R-:W-:Y:S02]  /*0970*/  LOP3.LUT R8, R8, 0xffff, RZ, 0xc0, !PT ;  /* 0x0000ffff08087812 */ /* 0x000fe400078ec0ff */
[----:B------:R-:W-:Y:S02]  /*0980*/  LOP3.LUT R6, R6, 0xffff, RZ, 0xc0, !PT ;  /* 0x0000ffff06067812 */ /* 0x000fe400078ec0ff */
[----:B------:R-:W-:Y:S02]  /*0990*/  IADD3 R8, PT, PT, R8, UR7, RZ ;  /* 0x0000000708087c10 */ /* 0x000fe4000fffe0ff */
[----:B------:R-:W-:-:S03]  /*09a0*/  SHF.R.U32.HI R6, RZ, 0x9, R6 ;  /* 0x00000009ff067819 */ /* 0x000fc60000011606 */
[----:B------:R-:W-:Y:S01]  /*09b0*/  IMAD R8, R7, 0x1a40, R8 ;  /* 0x00001a4007087824 */ /* 0x000fe200078e0208 */
[----:B------:R-:W-:-:S05]  /*09c0*/  LOP3.LUT R9, R6, 0xffff, RZ, 0xc0, !PT ;  /* 0x0000ffff06097812 */ /* 0x000fca00078ec0ff */
[----:B------:R-:W-:-:S04]  /*09d0*/  IMAD R7, R9, 0xc0, R8 ;  /* 0x000000c009077824 */ /* 0x000fc800078e0208 */
[----:B-1----:R-:W-:-:S06]  /*09e0*/  IMAD.WIDE.U32 R6, R7, 0x4, R2 ;  /* 0x0000000407067825 */ /* 0x002fcc00078e0002 */
[----:B------:R-:W2:Y:S04]  /*09f0*/  LDG.E.CONSTANT R7, desc[UR8][R6.64] ;  /* 0x0000000806077981 */ /* 0x000ea8000c1e9900 */
[----:B--2---:R3:W-:Y:S02]  /*0a00*/  STS [R4+0x8], R7 ;  /* 0x0000080704007388 */ /* 0x0047e40000000800 */
.L_x_6:
[----:B------:R-:W-:Y:S05]  /*0a10*/  BSYNC.RECONVERGENT B0 ;  /* 0x0000000000007941 */ /* 0x000fea0003800200 */
.L_x_5:
[----:B------:R-:W-:Y:S04]  /*0a20*/  BSSY.RECONVERGENT B0, `(.L_x_7) ;  /* 0x000001e000007945 */ /* 0x000fe80003800200 */
[----:B------:R-:W-:Y:S05]  /*0a30*/  @P0 BRA `(.L_x_8) ;  /* 0x0000000000700947 */ /* 0x000fea0003800000 */
[----:B0--3--:R-:W-:-:S05]  /*0a40*/  LOP3.LUT R7, R5, 0xffff, RZ, 0xc0, !PT ;  /* 0x0000ffff05077812 */ /* 0x009fca00078ec0ff */
[C---:B------:R-:W-:Y:S02]  /*0a50*/  IMAD R6, R7.reuse, 0x8889, RZ ;  /* 0x0000888907067824 */ /* 0x040fe400078e02ff */
[----:B------:R-:W-:-:S03]  /*0a60*/  IMAD R8, R7, 0xaaab, RZ ;  /* 0x0000aaab07087824 */ /* 0x000fc600078e02ff */
[----:B------:R-:W-:Y:S02]  /*0a70*/  SHF.R.U32.HI R6, RZ, 0x15, R6 ;  /* 0x00000015ff067819 */ /* 0x000fe40000011606 */
[----:B------:R-:W-:Y:S02]  /*0a80*/  SHF.R.U32.HI R8, RZ, 0x13, R8 ;  /* 0x00000013ff087819 */ /* 0x000fe40000011608 */
[----:B--2---:R-:W-:Y:S02]  /*0a90*/  PRMT R9, R6, 0x9910, RZ ;  /* 0x0000991006097816 */ /* 0x004fe400000000ff */
        /* <DEDUP_REMOVED lines=9> */
[----:B------:R-:W-:-:S04]  /*0b30*/  PRMT R10, R10, 0x7710, RZ ;  /* 0x000077100a0a7816 */ /* 0x000fc800000000ff */
[----:B------:R-:W-:Y:S01]  /*0b40*/  IADD3 R7, PT, PT, R5, R10, RZ ;  /* 0x0000000a05077210 */ /* 0x000fe20007ffe0ff */
[----:B------:R-:W-:-:S03]  /*0b50*/  IMAD R5, R8, 0x2b, RZ ;  /* 0x0000002b08057824 */ /* 0x000fc600078e02ff */
[----:B------:R-:W-:Y:S02]  /*0b60*/  LOP3.LUT R7, R7, 0xffff, RZ, 0xc0, !PT ;  /* 0x0000ffff07077812 */ /* 0x000fe400078ec0ff */
[----:B------:R-:W-:-:S03]  /*0b70*/  LOP3.LUT R5, R5, 0xffff, RZ, 0xc0, !PT ;  /* 0x0000ffff05057812 */ /* 0x000fc600078ec0ff */
[----:B------:R-:W-:Y:S01]  /*0b80*/  VIADD R7, R7, UR7 ;  /* 0x0000000707077c36 */ /* 0x000fe20008000000 */
[----:B------:R-:W-:-:S03]  /*0b90*/  SHF.R.U32.HI R5, RZ, 0x9, R5 ;  /* 0x00000009ff057819 */ /* 0x000fc60000011605 */
[----:B------:R-:W-:Y:S01]  /*0ba0*/  IMAD R7, R6, 0x1a40, R7 ;  /* 0x00001a4006077824 */ /* 0x000fe200078e0207 */
[----:B------:R-:W-:-:S05]  /*0bb0*/  LOP3.LUT R8, R5, 0xffff, RZ, 0xc0, !PT ;  /* 0x0000ffff05087812 */ /* 0x000fca00078ec0ff */
[----:B------:R-:W-:-:S04]  /*0bc0*/  IMAD R7, R8, 0xc0, R7 ;  /* 0x000000c008077824 */ /* 0x000fc800078e0207 */
[----:B-1----:R-:W-:-:S06]  /*0bd0*/  IMAD.WIDE.U32 R6, R7, 0x4, R2 ;  /* 0x0000000407067825 */ /* 0x002fcc00078e0002 */
[----:B------:R-:W2:Y:S04]  /*0be0*/  LDG.E.CONSTANT R7, desc[UR8][R6.64] ;  /* 0x0000000806077981 */ /* 0x000ea8000c1e9900 */
[----:B--2---:R4:W-:Y:S02]  /*0bf0*/  STS [R4+0xc], R7 ;  /* 0x00000c0704007388 */ /* 0x0049e40000000800 */
.L_x_8:
[----:B------:R-:W-:Y:S05]  /*0c00*/  BSYNC.RECONVERGENT B0 ;  /* 0x0000000000007941 */ /* 0x000fea0003800200 */
.L_x_7:
[----:B------:R-:W-:Y:S01]  /*0c10*/  UIADD3 UR5, UPT, UPT, UR5, 0x4, URZ ;  /* 0x0000000405057890 */ /* 0x000fe2000fffe0ff */
[----:B------:R-:W-:Y:S11]  /*0c20*/  BRA `(.L_x_9) ;  /* 0xfffffff400c87947 */ /* 0x000ff6000383ffff */
.L_x_2:
[----:B-1----:R-:W1:Y:S01]  /*0c30*/  S2R R2, SR_TID.X ;  /* 0x0000000000027919 */ /* 0x002e620000002100 */
[C---:B------:R-:W-:Y:S01]  /*0c40*/  ISETP.GT.U32.AND P0, PT, R0.reuse, 0x5f, PT ;  /* 0x0000005f0000780c */ /* 0x040fe20003f04070 */
[----:B------:R-:W-:Y:S01]  /*0c50*/  IMAD R11, R0, 0x1d3, R11 ;  /* 0x000001d3000b7824 */ /* 0x000fe200078e020b */
[----:B------:R-:W-:Y:S02]  /*0c60*/  MOV R3, UR10 ;  /* 0x0000000a00037c02 */ /* 0x000fe40008000f00 */
[----:B------:R-:W-:Y:S02]  /*0c70*/  MOV R9, UR4 ;  /* 0x0000000400097c02 */ /* 0x000fe40008000f00 */
[----:B------:R-:W-:-:S07]  /*0c80*/  IADD3 R11, PT, PT, R11, 0x2, RZ ;  /* 0x000000020b0b7810 */ /* 0x000fce0007ffe0ff */
[----:B0-----:R-:W0:Y:S01]  /*0c90*/  @!P0 LDC.64 R4, c[0x0][0x388] ;  /* 0x0000e200ff048b82 */ /* 0x001e220000000a00 */
[----:B-1----:R-:W-:Y:S01]  /*0ca0*/  SHF.L.U32 R6, R2, 0x1, RZ ;  /* 0x0000000102067819 */ /* 0x002fe200000006ff */
[----:B------:R-:W-:Y:S01]  /*0cb0*/  @!P0 IMAD.SHL.U32 R2, R3, 0x10, RZ ;  /* 0x0000001003028824 */ /* 0x000fe200078e00ff */
[----:B------:R-:W-:-:S03]  /*0cc0*/  @!P0 SHF.L.U32 R3, R0, 0x2, RZ ;  /* 0x0000000200038819 */ /* 0x000fc600000006ff */
[----:B------:R-:W-:Y:S01]  /*0cd0*/  VIADD R7, R6, 0x1 ;  /* 0x0000000106077836 */ /* 0x000fe20000000000 */
[----:B------:R-:W-:Y:S02]  /*0ce0*/  @!P0 LOP3.LUT R2, R2, 0x10, RZ, 0xc0, !PT ;  /* 0x0000001002028812 */ /* 0x000fe400078ec0ff */
[----:B------:R-:W-:Y:S02]  /*0cf0*/  LOP3.LUT R6, R6, 0xe, RZ, 0xc0, !PT ;  /* 0x0000000e06067812 */ /* 0x000fe400078ec0ff */
[----:B------:R-:W-:Y:S01]  /*0d00*/  LOP3.LUT R8, R7, 0xf, RZ, 0xc0, !PT ;  /* 0x0000000f07087812 */ /* 0x000fe200078ec0ff */
[----:B------:R-:W-:Y:S01]  /*0d10*/  @!P0 IMAD R2, R9, 0x180, R2 ;  /* 0x0000018009028824 */ /* 0x000fe200078e0202 */
[----:B------:R-:W-:Y:S02]  /*0d20*/  @!P0 LOP3.LUT R3, R6, 0x1e0, R3, 0xf8, !PT ;  /* 0x000001e006038812 */ /* 0x000fe400078ef803 */
[----:B------:R-:W-:Y:S02]  /*0d30*/  LOP3.LUT R7, R8, 0x1e0, R11, 0xf8, !PT ;  /* 0x000001e008077812 */ /* 0x000fe400078ef80b */
[----:B------:R-:W-:-:S03]  /*0d40*/  @!P0 IADD3 R3, PT, PT, R2, R3, RZ ;  /* 0x0000000302038210 */ /* 0x000fc60007ffe0ff */
[----:B------:R-:W-:Y:S02]  /*0d50*/  @!P0 IMAD.IADD R7, R7, 0x1, R2 ;  /* 0x0000000107078824 */ /* 0x000fe400078e0202 */
[----:B0-----:R-:W-:-:S04]  /*0d60*/  @!P0 IMAD.WIDE.U32 R2, R3, 0x4, R4 ;  /* 0x0000000403028825 */ /* 0x001fc800078e0004 */
[----:B------:R-:W-:Y:S01]  /*0d70*/  @!P0 IMAD.WIDE.U32 R4, R7, 0x4, R4 ;  /* 0x0000000407048825 */ /* 0x000fe200078e0004 */
[----:B------:R-:W2:Y:S04]  /*0d80*/  @!P0 LDG.E.CONSTANT R16, desc[UR8][R2.64] ;  /* 0x0000000802108981 */ /* 0x000ea8000c1e9900 */
[----:B------:R-:W2:Y:S01]  /*0d90*/  @!P0 LDG.E.CONSTANT R17, desc[UR8][R4.64] ;  /* 0x0000000804118981 */ /* 0x000ea2000c1e9900 */
[----:B------:R-:W0:Y:S01]  /*0da0*/  S2UR UR7, SR_CgaCtaId ;  /* 0x00000000000779c3 */ /* 0x000e220000008800 */
[----:B------:R-:W-:Y:S02]  /*0db0*/  UMOV UR6, 0x400 ;  /* 0x0000040000067882 */ /* 0x000fe40000000000 */
[----:B------:R-:W-:-:S04]  /*0dc0*/  UIADD3 UR5, UPT, UPT, UR6, 0x8340, URZ ;  /* 0x0000834006057890 */ /* 0x000fc8000fffe0ff */
[----:B0-----:R-:W-:Y:S02]  /*0dd0*/  ULEA UR5, UR7, UR5, 0x18 ;  /* 0x0000000507057291 */ /* 0x001fe4000f8ec0ff */
[----:B------:R-:W-:-:S04]  /*0de0*/  ULEA UR7, UR7, UR6, 0x18 ;  /* 0x0000000607077291 */ /* 0x000fc8000f8ec0ff */
[----:B------:R-:W-:Y:S02]  /*0df0*/  @!P0 LEA R18, R0, UR5, 0x3 ;  /* 0x0000000500128c11 */ /* 0x000fe4000f8e18ff */
[----:B------:R-:W-:Y:S01]  /*0e00*/  LEA R19, R6, UR5, 0x2 ;  /* 0x0000000506137c11 */ /* 0x000fe2000f8e10ff */
[----:B------:R-:W-:Y:S02]  /*0e10*/  UMOV UR5, URZ ;  /* 0x000000ff00057c82 */ /* 0x000fe40008000000 */
[----:B--2---:R0:W-:Y:S01]  /*0e20*/  @!P0 STS.64 [R18], R16 ;  /* 0x0000001012008388 */ /* 0x0041e20000000a00 */
[----:B------:R-:W-:Y:S06]  /*0e30*/  BAR.SYNC.DEFER_BLOCKING 0x0 ;  /* 0x0000000000007b1d */ /* 0x000fec0000010000 */
[----:B------:R0:W1:Y:S04]  /*0e40*/  LDS.64 R40, [R19] ;  /* 0x0000000013287984 */ /* 0x0000680000000a00 */
[----:B------:R0:W2:Y:S04]  /*0e50*/  LDS.64 R2, [R19+0x2c0] ;  /* 0x0002c00013027984 */ /* 0x0000a80000000a00 */
[----:B------:R0:W3:Y:S04]  /*0e60*/  LDS.64 R38, [R19+0x40] ;  /* 0x0000400013267984 */ /* 0x0000e80000000a00 */
[----:B------:R0:W4:Y:S04]  /*0e70*/  LDS.64 R4, [R19+0x80] ;  /* 0x0000800013047984 */ /* 0x0001280000000a00 */
[----:B------:R0:W0:Y:S04]  /*0e80*/  LDS.64 R6, [R19+0xc0] ;  /* 0x0000c00013067984 */ /* 0x0000280000000a00 */
[----:B------:R0:W0:Y:S04]  /*0e90*/  LDS.64 R8, [R19+0x100] ;  /* 0x0001000013087984 */ /* 0x0000280000000a00 */
[----:B------:R0:W0:Y:S04]  /*0ea0*/  LDS.64 R10, [R19+0x140] ;  /* 0x00014000130a7984 */ /* 0x0000280000000a00 */
[----:B------:R0:W0:Y:S04]  /*0eb0*/  LDS.64 R12, [R19+0x180] ;  /* 0x00018000130c7984 */ /* 0x0000280000000a00 */
[----:B------:R0:W0:Y:S04]  /*0ec0*/  LDS.64 R14, [R19+0x1c0] ;  /* 0x0001c000130e7984 */ /* 0x0000280000000a00 */
[----:B------:R0:W0:Y:S04]  /*0ed0*/  LDS.64 R32, [R19+0x200] ;  /* 0x0002000013207984 */ /* 0x0000280000000a00 */
[----:B------:R0:W0:Y:S04]  /*0ee0*/  LDS.64 R34, [R19+0x240] ;  /* 0x0002400013227984 */ /* 0x0000280000000a00 */
[----:B-12---:R0:W0:Y:S02]  /*0ef0*/  LDS.64 R36, [R19+0x280] ;  /* 0x0002800013247984 */ /* 0x0060240000000a00 */
.L_x_10:
[----:B------:R-:W-:-:S04]  /*0f00*/  USHF.L.U32 UR6, UR5, 0x1, URZ ;  /* 0x0000000105067899 */ /* 0x000fc800080006ff */
[----:B------:R-:W-:-:S09]  /*0f10*/  ULEA UR6, UR6, UR11, 0x2 ;  /* 0x0000000b06067291 */ /* 0x000fd2000f8e10ff */
[----:B0-----:R-:W2:Y:S04]  /*0f20*/  LDL.64 R18, [UR6] ;  /* 0x00000006ff127983 */ /* 0x001ea80008100a00 */
[----:B-1----:R-:W5:Y:S01]  /*0f30*/  LDL.64 R16, [UR6+0x38] ;  /* 0x00003806ff107983 */ /* 0x002f620008100a00 */
[----:B------:R-:W-:Y:S01]  /*0f40*/  MOV R43, UR5 ;  /* 0x00000005002b7c02 */ /* 0x000fe20008000f00 */
[----:B------:R-:W-:-:S04]  /*0f50*/  UIADD3 UR5, UPT, UPT, UR5, 0x1, URZ ;  /* 0x0000000105057890 */ /* 0x000fc8000fffe0ff */
[----:B------:R-:W-:Y:S01]  /*0f60*/  IMAD R43, R43, 0x3c, R42 ;  /* 0x0000003c2b2b7824 */ /* 0x000fe200078e022a */
[----:B------:R-:W-:-:S04]  /*0f70*/  UISETP.NE.AND UP0, UPT, UR5, 0x7, UPT ;  /* 0x000000070500788c */ /* 0x000fc8000bf05270 */
[----:B------:R-:W-:-:S05]  /*0f80*/  LEA R43, R43, UR7, 0x2 ;  /* 0x000000072b2b7c11 */ /* 0x000fca000f8e10ff */
[----:B------:R-:W2:Y:S04]  /*0f90*/  LDS.128 R24, [R43] ;  /* 0x000000002b187984 */ /* 0x000ea80000000c00 */
[----:B------:R-:W5:Y:S01]  /*0fa0*/  LDS.128 R28, [R43+0x20d0] ;  /* 0x0020d0002b1c7984 */ /* 0x000f620000000c00 */
[----:B--2---:R-:W-:Y:S01]  /*0fb0*/  FFMA R21, R40, R24, R18 ;  /* 0x0000001828157223 */ /* 0x004fe20000000012 */
[----:B------:R-:W-:-:S03]  /*0fc0*/  FFMA R24, R24, R41, R19 ;  /* 0x0000002918187223 */ /* 0x000fc60000000013 */
[-C--:B---3--:R-:W-:Y:S01]  /*0fd0*/  FFMA R21, R38, R25.reuse, R21 ;  /* 0x0000001926157223 */ /* 0x088fe20000000015 */
[----:B-----5:R-:W-:Y:S01]  /*0fe0*/  FFMA R19, R40, R28, R16 ;  /* 0x0000001c28137223 */ /* 0x020fe20000000010 */
[C---:B------:R-:W-:Y:S01]  /*0ff0*/  FFMA R24, R39.reuse, R25, R24 ;  /* 0x0000001927187223 */ /* 0x040fe20000000018 */
[----:B------:R-:W-:Y:S01]  /*1000*/  FFMA R28, R28, R41, R17 ;  /* 0x000000291c1c7223 */ /* 0x000fe20000000011 */
[-C--:B----4-:R-:W-:Y:S01]  /*1010*/  FFMA R25, R4, R26.reuse, R21 ;  /* 0x0000001a04197223 */ /* 0x090fe20000000015 */
[-C--:B------:R-:W-:Y:S01]  /*1020*/  FFMA R45, R38, R29.reuse, R19 ;  /* 0x0000001d262d7223 */ /* 0x080fe20000000013 */
[----:B------:R-:W0:Y:S01]  /*1030*/  LDS.128 R20, [R43+0x10] ;  /* 0x000010002b147984 */ /* 0x000e220000000c00 */
[----:B------:R-:W-:Y:S01]  /*1040*/  FFMA R28, R39, R29, R28 ;  /* 0x0000001d271c7223 */ /* 0x000fe2000000001c */
[C---:B------:R-:W-:Y:S01]  /*1050*/  FFMA R26, R5.reuse, R26, R24 ;  /* 0x0000001a051a7223 */ /* 0x040fe20000000018 */
[-C--:B------:R-:W-:Y:S01]  /*1060*/  FFMA R24, R4, R30.reuse, R45 ;  /* 0x0000001e04187223 */ /* 0x080fe2000000002d */
[----:B------:R-:W1:Y:S01]  /*1070*/  LDS.128 R16, [R43+0x20e0] ;  /* 0x0020e0002b107984 */ /* 0x000e620000000c00 */
[----:B------:R-:W-:Y:S01]  /*1080*/  FFMA R28, R5, R30, R28 ;  /* 0x0000001e051c7223 */ /* 0x000fe2000000001c */
[CC--:B------:R-:W-:Y:S01]  /*1090*/  FFMA R25, R6.reuse, R27.reuse, R25 ;  /* 0x0000001b06197223 */ /* 0x0c0fe20000000019 */
[C---:B------:R-:W-:Y:S01]  /*10a0*/  FFMA R29, R7.reuse, R27, R26 ;  /* 0x0000001b071d7223 */ /* 0x040fe2000000001a */
[-C--:B------:R-:W-:Y:S01]  /*10b0*/  FFMA R27, R6, R31.reuse, R24 ;  /* 0x0000001f061b7223 */ /* 0x080fe20000000018 */
[----:B------:R-:W-:Y:S01]  /*10c0*/  FFMA R31, R7, R31, R28 ;  /* 0x0000001f071f7223 */ /* 0x000fe2000000001c */
[----:B0-----:R-:W-:Y:S01]  /*10d0*/  FFMA R25, R8, R20, R25 ;  /* 0x0000001408197223 */ /* 0x001fe20000000019 */
[-C--:B------:R-:W-:Y:S01]  /*10e0*/  FFMA R24, R20, R9.reuse, R29 ;  /* 0x0000000914187223 */ /* 0x080fe2000000001d */
[----:B-1----:R-:W-:Y:S01]  /*10f0*/  FFMA R20, R8, R16, R27 ;  /* 0x0000001008147223 */ /* 0x002fe2000000001b */
[----:B------:R-:W-:Y:S01]  /*1100*/  FFMA R26, R16, R9, R31 ;  /* 0x00000009101a7223 */ /* 0x000fe2000000001f */
[CC--:B------:R-:W-:Y:S01]  /*1110*/  FFMA R45, R10.reuse, R21.reuse, R25 ;  /* 0x000000150a2d7223 */ /* 0x0c0fe20000000019 */
[C---:B------:R-:W-:Y:S01]  /*1120*/  FFMA R16, R11.reuse, R21, R24 ;  /* 0x000000150b107223 */ /* 0x040fe20000000018 */
[-C--:B------:R-:W-:Y:S01]  /*1130*/  FFMA R21, R10, R17.reuse, R20 ;  /* 0x000000110a157223 */ /* 0x080fe20000000014 */
[----:B------:R-:W-:Y:S01]  /*1140*/  FFMA R17, R11, R17, R26 ;  /* 0x000000110b117223 */ /* 0x000fe2000000001a */
[----:B------:R-:W0:Y:S01]  /*1150*/  LDS.128 R28, [R43+0x20f0] ;  /* 0x0020f0002b1c7984 */ /* 0x000e220000000c00 */
[CC--:B------:R-:W-:Y:S01]  /*1160*/  FFMA R45, R12.reuse, R22.reuse, R45 ;  /* 0x000000160c2d7223 */ /* 0x0c0fe2000000002d */
[C---:B------:R-:W-:Y:S01]  /*1170*/  FFMA R22, R13.reuse, R22, R16 ;  /* 0x000000160d167223 */ /* 0x040fe20000000010 */
[-C--:B------:R-:W-:Y:S01]  /*1180*/  FFMA R16, R12, R18.reuse, R21 ;  /* 0x000000120c107223 */ /* 0x080fe20000000015 */
[----:B------:R-:W1:Y:S01]  /*1190*/  LDS.128 R24, [R43+0x20] ;  /* 0x000020002b187984 */ /* 0x000e620000000c00 */
[----:B------:R-:W-:Y:S01]  /*11a0*/  FFMA R18, R13, R18, R17 ;  /* 0x000000120d127223 */ /* 0x000fe20000000011 */
[C---:B------:R-:W-:Y:S01]  /*11b0*/  FFMA R45, R14.reuse, R23, R45 ;  /* 0x000000170e2d7223 */ /* 0x040fe2000000002d */
[----:B------:R-:W-:Y:S01]  /*11c0*/  FFMA R17, R14, R19, R16 ;  /* 0x000000130e117223 */ /* 0x000fe20000000010 */
[C---:B------:R-:W-:Y:S01]  /*11d0*/  FFMA R23, R15.reuse, R23, R22 ;  /* 0x000000170f177223 */ /* 0x040fe20000000016 */
[----:B------:R-:W-:-:S02]  /*11e0*/  FFMA R19, R15, R19, R18 ;  /* 0x000000130f137223 */ /* 0x000fc40000000012 */
[----:B0-----:R-:W-:Y:S02]  /*11f0*/  FFMA R16, R32, R28, R17 ;  /* 0x0000001c20107223 */ /* 0x001fe40000000011 */
[-C--:B------:R-:W-:Y:S01]  /*1200*/  FFMA R28, R28, R33.reuse, R19 ;  /* 0x000000211c1c7223 */ /* 0x080fe20000000013 */
[----:B-1----:R-:W-:Y:S01]  /*1210*/  FFMA R45, R32, R24, R45 ;  /* 0x00000018202d7223 */ /* 0x002fe2000000002d */
[----:B------:R-:W-:Y:S01]  /*1220*/  FFMA R24, R24, R33, R23 ;  /* 0x0000002118187223 */ /* 0x000fe20000000017 */
[CC--:B------:R-:W-:Y:S01]  /*1230*/  FFMA R17, R34.reuse, R29.reuse, R16 ;  /* 0x0000001d22117223 */ /* 0x0c0fe20000000010 */
[C---:B------:R-:W-:Y:S01]  /*1240*/  FFMA R28, R35.reuse, R29, R28 ;  /* 0x0000001d231c7223 */ /* 0x040fe2000000001c */
[-C--:B------:R-:W-:Y:S01]  /*1250*/  FFMA R45, R34, R25.reuse, R45 ;  /* 0x00000019222d7223 */ /* 0x080fe2000000002d */
        /* <DEDUP_REMOVED lines=8> */
[----:B------:R-:W-:-:S03]  /*12e0*/  FFMA R27, R3, R27, R24 ;  /* 0x0000001b031b7223 */ /* 0x000fc60000000018 */
[----:B------:R1:W-:Y:S04]  /*12f0*/  STL.64 [UR6+0x38], R16 ;  /* 0x00003810ff007987 */ /* 0x0003e80008100a06 */
[----:B------:R1:W-:Y:S01]  /*1300*/  STL.64 [UR6], R26 ;  /* 0x0000001aff007987 */ /* 0x0003e20008100a06 */
[----:B------:R-:W-:Y:S05]  /*1310*/  BRA.U UP0, `(.L_x_10) ;  /* 0xfffffff900f87547 */ /* 0x000fea000b83ffff */
[----:B------:R-:W-:-:S04]  /*1320*/  UIADD3 UR4, UPT, UPT, UR4, 0x1, URZ ;  /* 0x0000000104047890 */ /* 0x000fc8000fffe0ff */
[----:B------:R-:W-:-:S09]  /*1330*/  UISETP.NE.AND UP0, UPT, UR4, 0x10, UPT ;  /* 0x000000100400788c */ /* 0x000fd2000bf05270 */
[----:B------:R-:W-:Y:S05]  /*1340*/  BRA.U UP0, `(.L_x_11) ;  /* 0xffffffed00dc7547 */ /* 0x000fea000b83ffff */
[----:B------:R-:W0:Y:S01]  /*1350*/  S2R R36, SR_TID.X ;  /* 0x0000000000247919 */ /* 0x000e220000002100 */
[----:B------:R-:W2:Y:S01]  /*1360*/  LDC.64 R38, c[0x0][0x398] ;  /* 0x0000e600ff267b82 */ /* 0x000ea20000000a00 */
[----:B------:R-:W-:Y:S01]  /*1370*/  USHF.L.U32 UR5, UR10, 0x4, URZ ;  /* 0x000000040a057899 */ /* 0x000fe200080006ff */
[----:B------:R-:W3:Y:S03]  /*1380*/  LDL.128 R28, [R1] ;  /* 0x00000000011c7983 */ /* 0x000ee60000100c00 */
[----:B------:R-:W-:Y:S01]  /*1390*/  ULOP3.LUT UR5, UR5, 0x10, URZ, 0xc0, !UPT ;  /* 0x0000001005057892 */ /* 0x000fe2000f8ec0ff */
[----:B-1----:R-:W4:Y:S05]  /*13a0*/  LDL.128 R24, [R1+0x10] ;  /* 0x0000100001187983 */ /* 0x002f2a0000100c00 */
[----:B------:R-:W-:Y:S01]  /*13b0*/  IMAD.U32 R0, RZ, RZ, UR5 ;  /* 0x00000005ff007e24 */ /* 0x000fe2000f8e00ff */
[----:B------:R-:W5:Y:S04]  /*13c0*/  LDL.128 R20, [R1+0x20] ;  /* 0x0000200001147983 */ /* 0x000f680000100c00 */
[----:B------:R-:W5:Y:S04]  /*13d0*/  LDL.128 R16, [R1+0x30] ;  /* 0x0000300001107983 */ /* 0x000f680000100c00 */
[----:B------:R-:W5:Y:S04]  /*13e0*/  LDL.128 R12, [R1+0x40] ;  /* 0x00004000010c7983 */ /* 0x000f680000100c00 */
[----:B------:R-:W5:Y:S04]  /*13f0*/  LDL.128 R8, [R1+0x50] ;  /* 0x0000500001087983 */ /* 0x000f680000100c00 */
[----:B------:R-:W5:Y:S01]  /*1400*/  LDL.128 R4, [R1+0x60] ;  /* 0x0000600001047983 */ /* 0x000f620000100c00 */
[----:B0-----:R-:W-:-:S04]  /*1410*/  SHF.L.U32 R35, R36, 0x1, RZ ;  /* 0x0000000124237819 */ /* 0x001fc800000006ff */
[----:B------:R-:W-:-:S05]  /*1420*/  LOP3.LUT R35, R0, 0xe, R35, 0xf8, !PT ;  /* 0x0000000e00237812 */ /* 0x000fca00078ef823 */
[----:B--2---:R-:W-:-:S05]  /*1430*/  IMAD.WIDE.U32 R38, R35, 0x4, R38 ;  /* 0x0000000423267825 */ /* 0x004fca00078e0026 */
[----:B------:R-:W3:Y:S04]  /*1440*/  LDG.E.CONSTANT R0, desc[UR8][R38.64+0x4] ;  /* 0x0000040826007981 */ /* 0x000ee8000c1e9900 */
[----:B------:R0:W2:Y:S01]  /*1450*/  LDG.E.CONSTANT R3, desc[UR8][R38.64] ;  /* 0x0000000826037981 */ /* 0x0000a2000c1e9900 */
[----:B------:R-:W-:-:S05]  /*1460*/  LOP3.LUT R32, R36, 0xffff, RZ, 0xc0, !PT ;  /* 0x0000ffff24207812 */ /* 0x000fca00078ec0ff */
[C---:B------:R-:W-:Y:S02]  /*1470*/  IMAD R2, R32.reuse, 0x148, RZ ;  /* 0x0000014820027824 */ /* 0x040fe400078e02ff */
[----:B------:R-:W-:-:S03]  /*1480*/  IMAD R32, R32, 0x667, RZ ;  /* 0x0000066720207824 */ /* 0x000fc600078e02ff */
[----:B------:R-:W-:-:S04]  /*1490*/  SHF.R.U32.HI R2, RZ, 0x10, R2 ;  /* 0x00000010ff027819 */ /* 0x000fc80000011602 */
[----:B------:R-:W-:Y:S02]  /*14a0*/  PRMT R34, R2, 0x9910, RZ ;  /* 0x0000991002227816 */ /* 0x000fe400000000ff */
[----:B------:R-:W-:Y:S02]  /*14b0*/  SHF.R.U32.HI R33, RZ, 0x10, R32 ;  /* 0x00000010ff217819 */ /* 0x000fe40000011620 */
[----:B------:R-:W-:Y:S02]  /*14c0*/  MOV R32, R34 ;  /* 0x0000002200207202 */ /* 0x000fe40000000f00 */
[----:B------:R-:W-:-:S03]  /*14d0*/  PRMT R33, R33, 0x9910, RZ ;  /* 0x0000991021217816 */ /* 0x000fc600000000ff */
[----:B------:R-:W-:Y:S02]  /*14e0*/  IMAD R32, R32, 0xc8, RZ ;  /* 0x000000c820207824 */ /* 0x000fe400078e02ff */
[----:B------:R-:W-:-:S03]  /*14f0*/  IMAD R33, R33, 0x28, RZ ;  /* 0x0000002821217824 */ /* 0x000fc600078e02ff */
[----:B------:R-:W-:-:S04]  /*1500*/  IADD3 R32, PT, PT, RZ, -R32, RZ ;  /* 0x80000020ff207210 */ /* 0x000fc80007ffe0ff */
[----:B------:R-:W-:Y:S02]  /*1510*/  PRMT R37, R32, 0x7710, RZ ;  /* 0x0000771020257816 */ /* 0x000fe400000000ff */
[----:B------:R-:W-:-:S03]  /*1520*/  IADD3 R33, PT, PT, RZ, -R33, RZ ;  /* 0x80000021ff217210 */ /* 0x000fc60007ffe0ff */
[----:B------:R-:W-:Y:S01]  /*1530*/  IMAD.IADD R37, R37, 0x1, R36 ;  /* 0x0000000125257824 */ /* 0x000fe200078e0224 */
[----:B------:R-:W-:Y:S01]  /*1540*/  PRMT R33, R33, 0x7710, RZ ;  /* 0x0000771021217816 */ /* 0x000fe200000000ff */
[----:B------:R-:W-:-:S03]  /*1550*/  USHF.R.U32.HI UR5, URZ, 0x1, UR10 ;  /* 0x00000001ff057899 */ /* 0x000fc6000801160a */
[----:B------:R-:W-:Y:S02]  /*1560*/  PRMT R34, R37, 0x9910, RZ ;  /* 0x0000991025227816 */ /* 0x000fe400000000ff */
[----:B------:R-:W-:Y:S01]  /*1570*/  IADD3 R37, PT, PT, R33, R36, RZ ;  /* 0x0000002421257210 */ /* 0x000fe20007ffe0ff */
[----:B0-----:R-:W-:Y:S01]  /*1580*/  IMAD.U32 R38, RZ, RZ, UR5 ;  /* 0x00000005ff267e24 */ /* 0x001fe2000f8e00ff */
[----:B------:R-:W0:Y:S01]  /*1590*/  LDC.64 R32, c[0x0][0x390] ;  /* 0x0000e400ff207b82 */ /* 0x000e220000000a00 */
[----:B------:R-:W-:Y:S01]  /*15a0*/  IMAD R36, R34, 0xcd, RZ ;  /* 0x000000cd22247824 */ /* 0x000fe200078e02ff */
[----:B------:R-:W-:Y:S01]  /*15b0*/  SHF.L.U32 R34, R37, 0x2, RZ ;  /* 0x0000000225227819 */ /* 0x000fe200000006ff */
[----:B------:R-:W-:-:S03]  /*15c0*/  IMAD R35, R38, 0xa0, R35 ;  /* 0x000000a026237824 */ /* 0x000fc600078e0223 */
[----:B------:R-:W-:Y:S01]  /*15d0*/  LOP3.LUT R36, R36, 0xffff, RZ, 0xc0, !PT ;  /* 0x0000ffff24247812 */ /* 0x000fe200078ec0ff */
[----:B------:R-:W-:Y:S01]  /*15e0*/  IMAD R35, R2, 0x13240, R35 ;  /* 0x0001324002237824 */ /* 0x000fe200078e0223 */
[----:B------:R-:W-:Y:S02]  /*15f0*/  LOP3.LUT R34, R34, 0xe0, RZ, 0xc0, !PT ;  /* 0x000000e022227812 */ /* 0x000fe400078ec0ff */
[----:B------:R-:W-:Y:S02]  /*1600*/  SHF.R.U32.HI R36, RZ, 0xd, R36 ;  /* 0x0000000dff247819 */ /* 0x000fe40000011624 */
[----:B------:R-:W-:Y:S02]  /*1610*/  IADD3 R34, PT, PT, R34, R35, RZ ;  /* 0x0000002322227210 */ /* 0x000fe40007ffe0ff */
[----:B------:R-:W-:-:S05]  /*1620*/  LOP3.LUT R35, R36, 0xffff, RZ, 0xc0, !PT ;  /* 0x0000ffff24237812 */ /* 0x000fca00078ec0ff */
[----:B------:R-:W-:-:S04]  /*1630*/  IMAD R35, R35, 0x1ea0, R34 ;  /* 0x00001ea023237824 */ /* 0x000fc800078e0222 */
[----:B0-----:R-:W-:-:S04]  /*1640*/  IMAD.WIDE.U32 R32, R35, 0x4, R32 ;  /* 0x0000000423207825 */ /* 0x001fc800078e0020 */
[----:B---3--:R-:W-:Y:S01]  /*1650*/  FADD R2, R29, R0 ;  /* 0x000000001d027221 */ /* 0x008fe20000000000 */
[----:B--2---:R-:W-:-:S04]  /*1660*/  FADD R28, R28, R3 ;  /* 0x000000031c1c7221 */ /* 0x004fc80000000000 */
[----:B------:R-:W-:Y:S01]  /*1670*/  FMNMX R35, RZ, R2, !PT ;  /* 0x00000002ff237209 */ /* 0x000fe20007800000 */
[----:B------:R-:W-:Y:S01]  /*1680*/  FADD R2, R31, R0 ;  /* 0x000000001f027221 */ /* 0x000fe20000000000 */
[----:B------:R-:W-:Y:S01]  /*1690*/  FMNMX R29, RZ, R28, !PT ;  /* 0x0000001cff1d7209 */ /* 0x000fe20007800000 */
[----:B----4-:R-:W-:-:S03]  /*16a0*/  FADD R28, R0, R25 ;  /* 0x00000019001c7221 */ /* 0x010fc60000000000 */
[----:B------:R-:W-:Y:S01]  /*16b0*/  FMNMX R25, RZ, R2, !PT ;  /* 0x00000002ff197209 */ /* 0x000fe20007800000 */
[----:B------:R-:W-:Y:S01]  /*16c0*/  FADD R2, R0, R27 ;  /* 0x0000001b00027221 */ /* 0x000fe20000000000 */
[----:B------:R0:W-:Y:S01]  /*16d0*/  STG.E desc[UR8][R32.64], R29 ;  /* 0x0000001d20007986 */ /* 0x0001e2000c101908 */
[----:B------:R-:W-:-:S03]  /*16e0*/  FADD R30, R30, R3 ;  /* 0x000000031e1e7221 */ /* 0x000fc60000000000 */
[----:B------:R1:W-:Y:S02]  /*16f0*/  STG.E desc[UR8][R32.64+0x1184], R25 ;  /* 0x0011841920007986 */ /* 0x0003e4000c101908 */
[----:B------:R-:W-:Y:S02]  /*1700*/  FMNMX R31, RZ, R30, !PT ;  /* 0x0000001eff1f7209 */ /* 0x000fe40007800000 */
[----:B0-----:R-:W-:Y:S01]  /*1710*/  FMNMX R29, RZ, R2, !PT ;  /* 0x00000002ff1d7209 */ /* 0x001fe20007800000 */
[----:B-----5:R-:W-:-:S05]  /*1720*/  FADD R2, R0, R21 ;  /* 0x0000001500027221 */ /* 0x020fca0000000000 */
[----:B-1----:R-:W-:Y:S01]  /*1730*/  FMNMX R25, RZ, R2, !PT ;  /* 0x00000002ff197209 */ /* 0x002fe20007800000 */
[C---:B------:R-:W-:Y:S01]  /*1740*/  FADD R2, R0.reuse, R23 ;  /* 0x0000001700027221 */ /* 0x040fe20000000000 */
[----:B------:R0:W-:Y:S01]  /*1750*/  STG.E desc[UR8][R32.64+0x1180], R31 ;  /* 0x0011801f20007986 */ /* 0x0001e2000c101908 */
[C---:B------:R-:W-:Y:S01]  /*1760*/  FADD R16, R3.reuse, R16 ;  /* 0x0000001003107221 */ /* 0x040fe20000000000 */
[----:B------:R-:W-:Y:S02]  /*1770*/  FADD R22, R3, R22 ;  /* 0x0000001603167221 */ /* 0x000fe40000000000 */
[----:B0-----:R-:W-:Y:S01]  /*1780*/  FMNMX R31, RZ, R2, !PT ;  /* 0x00000002ff1f7209 */ /* 0x001fe20007800000 */
[C---:B------:R-:W-:Y:S01]  /*1790*/  FADD R2, R0.reuse, R17 ;  /* 0x0000001100027221 */ /* 0x040fe20000000000 */
[----:B------:R-:W-:Y:S01]  /*17a0*/  FMNMX R17, RZ, R16, !PT ;  /* 0x00000010ff117209 */ /* 0x000fe20007800000 */
[----:B------:R-:W-:-:S03]  /*17b0*/  FADD R16, R0, R19 ;  /* 0x0000001300107221 */ /* 0x000fc60000000000 */
[----:B------:R-:W-:Y:S01]  /*17c0*/  FMNMX R19, RZ, R2, !PT ;  /* 0x00000002ff137209 */ /* 0x000fe20007800000 */
[C---:B------:R-:W-:Y:S01]  /*17d0*/  FADD R2, R0.reuse, R13 ;  /* 0x0000000d00027221 */ /* 0x040fe20000000000 */
[----:B------:R-:W-:Y:S01]  /*17e0*/  FMNMX R23, RZ, R22, !PT ;  /* 0x00000016ff177209 */ /* 0x000fe20007800000 */
[----:B------:R0:W-:Y:S01]  /*17f0*/  STG.E desc[UR8][R32.64+0x4604], R25 ;  /* 0x0046041920007986 */ /* 0x0001e2000c101908 */
[C---:B------:R-:W-:Y:S01]  /*1800*/  FADD R12, R3.reuse, R12 ;  /* 0x0000000c030c7221 */ /* 0x040fe20000000000 */
[----:B------:R-:W-:Y:S02]  /*1810*/  FADD R20, R3, R20 ;  /* 0x0000001403147221 */ /* 0x000fe40000000000 */
[----:B------:R1:W-:Y:S01]  /*1820*/  STG.E desc[UR8][R32.64+0x5780], R23 ;  /* 0x0057801720007986 */ /* 0x0003e2000c101908 */
[----:B------:R-:W-:Y:S01]  /*1830*/  FMNMX R13, RZ, R16, !PT ;  /* 0x00000010ff0d7209 */ /* 0x000fe20007800000 */
[C---:B------:R-:W-:Y:S01]  /*1840*/  FADD R11, R0.reuse, R11 ;  /* 0x0000000b000b7221 */ /* 0x040fe20000000000 */
[----:B0-----:R-:W-:Y:S01]  /*1850*/  FMNMX R25, RZ, R2, !PT ;  /* 0x00000002ff197209 */ /* 0x001fe20007800000 */
[----:B------:R-:W-:Y:S01]  /*1860*/  FADD R2, R0, R15 ;  /* 0x0000000f00027221 */ /* 0x000fe20000000000 */
[----:B------:R-:W-:-:S02]  /*1870*/  FMNMX R21, RZ, R20, !PT ;  /* 0x00000014ff157209 */ /* 0x000fc40007800000 */
[----:B-1----:R-:W-:Y:S01]  /*1880*/  FMNMX R23, RZ, R12, !PT ;  /* 0x0000000cff177209 */ /* 0x002fe20007800000 */
[C---:B------:R-:W-:Y:S01]  /*1890*/  FADD R12, R0.reuse, R9 ;  /* 0x00000009000c7221 */ /* 0x040fe20000000000 */
[----:B------:R-:W-:Y:S01]  /*18a0*/  FMNMX R9, RZ, R2, !PT ;  /* 0x00000002ff097209 */ /* 0x000fe20007800000 */
[C---:B------:R-:W-:Y:S01]  /*18b0*/  FADD R5, R0.reuse, R5 ;  /* 0x0000000500057221 */ /* 0x040fe20000000000 */
[C---:B------:R-:W-:Y:S01]  /*18c0*/  FADD R24, R3.reuse, R24 ;  /* 0x0000001803187221 */ /* 0x040fe20000000000 */
[C---:B------:R-:W-:Y:S01]  /*18d0*/  FADD R26, R3.reuse, R26 ;  /* 0x0000001a031a7221 */ /* 0x040fe20000000000 */
[C---:B------:R-:W-:Y:S01]  /*18e0*/  FADD R18, R3.reuse, R18 ;  /* 0x0000001203127221 */ /* 0x040fe20000000000 */
[C---:B------:R-:W-:Y:S01]  /*18f0*/  FADD R14, R3.reuse, R14 ;  /* 0x0000000e030e7221 */ /* 0x040fe20000000000 */
[C---:B------:R-:W-:Y:S01]  /*1900*/  FADD R8, R3.reuse, R8 ;  /* 0x0000000803087221 */ /* 0x040fe20000000000 */
[C---:B------:R-:W-:Y:S01]  /*1910*/  FADD R10, R3.reuse, R10 ;  /* 0x0000000a030a7221 */ /* 0x040fe20000000000 */
[C---:B------:R-:W-:Y:S01]  /*1920*/  FADD R4, R3.reuse, R4 ;  /* 0x0000000403047221 */ /* 0x040fe20000000000 */
[----:B------:R-:W-:Y:S01]  /*1930*/  FADD R6, R3, R6 ;  /* 0x0000000603067221 */ /* 0x000fe20000000000 */
[----:B------:R-:W-:Y:S01]  /*1940*/  FADD R0, R0, R7 ;  /* 0x0000000700007221 */ /* 0x000fe20000000000 */
[----:B------:R0:W-:Y:S01]  /*1950*/  STG.E desc[UR8][R32.64+0x4600], R21 ;  /* 0x0046001520007986 */ /* 0x0001e2000c101908 */
[----:B------:R-:W-:-:S02]  /*1960*/  FMNMX R37, RZ, R24, !PT ;  /* 0x00000018ff257209 */ /* 0x000fc40007800000 */
[----:B------:R-:W-:Y:S01]  /*1970*/  FMNMX R39, RZ, R28, !PT ;  /* 0x0000001cff277209 */ /* 0x000fe20007800000 */
[----:B------:R1:W-:Y:S01]  /*1980*/  STG.E desc[UR8][R32.64+0x6900], R17 ;  /* 0x0069001120007986 */ /* 0x0003e2000c101908 */
[----:B------:R-:W-:Y:S02]  /*1990*/  FMNMX R27, RZ, R26, !PT ;  /* 0x0000001aff1b7209 */ /* 0x000fe40007800000 */
[----:B------:R-:W-:Y:S01]  /*19a0*/  FMNMX R15, RZ, R14, !PT ;  /* 0x0000000eff0f7209 */ /* 0x000fe20007800000 */
[----:B------:R2:W-:Y:S01]  /*19b0*/  STG.E desc[UR8][R32.64+0x6904], R19 ;  /* 0x0069041320007986 */ /* 0x0005e2000c101908 */
[----:B------:R-:W-:Y:S02]  /*19c0*/  FMNMX R11, RZ, R11, !PT ;  /* 0x0000000bff0b7209 */ /* 0x000fe40007800000 */
[----:B------:R-:W-:Y:S01]  /*19d0*/  FMNMX R3, RZ, R4, !PT ;  /* 0x00000004ff037209 */ /* 0x000fe20007800000 */
[----:B------:R3:W-:Y:S01]  /*19e0*/  STG.E desc[UR8][R32.64+0x26484], R13 ;  /* 0x0264840d20007986 */ /* 0x0007e2000c101908 */
[----:B0-----:R-:W-:-:S02]  /*19f0*/  FMNMX R21, RZ, R18, !PT ;  /* 0x00000012ff157209 */ /* 0x001fc40007800000 */
[----:B------:R-:W-:Y:S01]  /*1a00*/  FMNMX R5, RZ, R5, !PT ;  /* 0x00000005ff057209 */ /* 0x000fe20007800000 */
[----:B------:R0:W-:Y:S01]  /*1a10*/  STG.E desc[UR8][R32.64+0x28784], R9 ;  /* 0x0287840920007986 */ /* 0x0001e2000c101908 */
[----:B-1----:R-:W-:Y:S02]  /*1a20*/  FMNMX R17, RZ, R8, !PT ;  /* 0x00000008ff117209 */ /* 0x002fe40007800000 */
[----:B------:R-:W-:Y:S02]  /*1a30*/  FMNMX R7, RZ, R6, !PT ;  /* 0x00000006ff077209 */ /* 0x000fe40007800000 */
[----:B--2---:R-:W-:Y:S02]  /*1a40*/  FMNMX R19, RZ, R10, !PT ;  /* 0x0000000aff137209 */ /* 0x004fe40007800000 */
[----:B---3--:R-:W-:Y:S02]  /*1a50*/  FMNMX R13, RZ, R12, !PT ;  /* 0x0000000cff0d7209 */ /* 0x008fe40007800000 */
[----:B0-----:R-:W-:Y:S01]  /*1a60*/  FMNMX R9, RZ, R0, !PT ;  /* 0x00000000ff097209 */ /* 0x001fe20007800000 */
[----:B------:R-:W-:Y:S04]  /*1a70*/  STG.E desc[UR8][R32.64+0x4], R35 ;  /* 0x0000042320007986 */ /* 0x000fe8000c101908 */
        /* <DEDUP_REMOVED lines=16> */
[----:B------:R-:W-:Y:S01]  /*1b80*/  STG.E desc[UR8][R32.64+0x2cd84], R9 ;  /* 0x02cd840920007986 */ /* 0x000fe2000c101908 */
[----:B------:R-:W-:Y:S05]  /*1b90*/  EXIT ;  /* 0x000000000000794d */ /* 0x000fea0003800000 */
.L_x_12:
[----:B------:R-:W-:-:S00]  /*1ba0*/  BRA `(.L_x_12) ;  /* 0xfffffffc00fc7947 */ /* 0x000fc0000383ffff */
[----:B------:R-:W-:-:S00]  /*1bb0*/  NOP ;  /* 0x0000000000007918 */ /* 0x000fc00000000000 */
        /* <DEDUP_REMOVED lines=12> */
.L_x_13:


//--------------------- .nv.shared.my_kernel_kernel0 --------------------------
	.section	.nv.shared.my_kernel_kernel0,"aw",@nobits
	.sectionflags	@""
	.align	4
.nv.shared.my_kernel_kernel0:
	.zero		35392


//--------------------- .nv.shared.reserved.0     --------------------------
	.section	.nv.shared.reserved.0,"aw",@nobits
	.weak		__nv_reservedSMEM_offset_0_alias
	.size		__nv_reservedSMEM_offset_0_alias, 0, 64
	.other		__nv_reservedSMEM_offset_0_alias,@"STO_CUDA_RESERVED_SHARED STV_DEFAULT"
__nv_reservedSMEM_offset_0_alias:
	.zero		0
	.zero		64


//--------------------- .nv.constant0.my_kernel_kernel0 --------------------------
	.section	.nv.constant0.my_kernel_kernel0,"a",@progbits
	.sectionflags	@""
	.align	4
.nv.constant0.my_kernel_kernel0:
	.zero		928


//--------------------- SYMBOLS --------------------------

	.type		.nv.reservedSmem.offset0,@object
	.size		.nv.reservedSmem.offset0,0x4
	.type		.nv.reservedSmem.cap,@object
	.size		.nv.reservedSmem.cap,0x4
